// auto-generated by cutlass_sweep.gemm — config: {"arch": "sm_100", "cluster_m": 1, "cluster_n": 1, "dtype": "fp32", "dtype_b": "fp32", "layout": "nt", "stages": 0, "tile_k": 32, "tile_m": 64, "tile_n": 256}
#include "cutlass/cutlass.h"
#include "cutlass/gemm/collective/collective_builder.hpp"
#include "cutlass/gemm/device/gemm_universal_adapter.h"
#include "cutlass/gemm/kernel/gemm_universal.hpp"
#include "cutlass/epilogue/collective/collective_builder.hpp"

using ElemA = float;
using ElemB = float;
using ElemCD = float;
using Acc  = float;
using TileShape    = cute::Shape<cute::_64, cute::_256, cute::_32>;
using ClusterShape = cute::Shape<cute::_1, cute::_1, cute::_1>;

using CollectiveEpilogue = typename cutlass::epilogue::collective::CollectiveBuilder<
    cutlass::arch::Sm100, cutlass::arch::OpClassTensorOp,
    TileShape, ClusterShape,
    cutlass::epilogue::collective::EpilogueTileAuto,
    Acc, Acc,
    ElemCD, cutlass::layout::RowMajor, 128 / cutlass::sizeof_bits<ElemCD>::value,
    ElemCD, cutlass::layout::RowMajor, 128 / cutlass::sizeof_bits<ElemCD>::value,
    cutlass::epilogue::collective::EpilogueScheduleAuto
  >::CollectiveOp;

using CollectiveMainloop = typename cutlass::gemm::collective::CollectiveBuilder<
    cutlass::arch::Sm100, cutlass::arch::OpClassTensorOp,
    ElemA, cutlass::layout::RowMajor, 128 / cutlass::sizeof_bits<ElemA>::value,
    ElemB, cutlass::layout::ColumnMajor, 128 / cutlass::sizeof_bits<ElemB>::value,
    Acc,
    TileShape, ClusterShape,
    cutlass::gemm::collective::StageCountAutoCarveout<static_cast<int>(sizeof(typename CollectiveEpilogue::SharedStorage))>,
    cutlass::gemm::collective::KernelScheduleAuto
  >::CollectiveOp;

using GemmKernel = cutlass::gemm::kernel::GemmUniversal<
    cute::Shape<int,int,int,int>,
    CollectiveMainloop,
    CollectiveEpilogue
>;
using Gemm = cutlass::gemm::device::GemmUniversalAdapter<GemmKernel>;

// Force the device kernel symbol into the cubin without needing a host main.
auto* _anchor = &cutlass::device_kernel<GemmKernel>;


// ===== COMPILED SASS (sm_100a) =====

	.target	sm_100a

	.elftype	@"ET_EXEC"


//--------------------- .note.nv.tkinfo           --------------------------
	.section	.note.nv.tkinfo,"",@"SHT_NOTE"
	.sectionflags	@"SHF_NOTE_NV_TKINFO"
	.tkinfo
        /*0018*/ 	.word	0x00000002
        /*0030*/ 	.string	""
        /*0030*/ 	.string	"ptxas"
        /*0030*/ 	.string	"Cuda compilation tools, release 13.0, V13.0.88"
        /*0030*/ 	.string	"Build cuda_13.0.r13.0/compiler.36424714_0"
        /*0030*/ 	.string	"-arch sm_100a -m 64 "



//--------------------- .note.nv.cuinfo           --------------------------
	.section	.note.nv.cuinfo,"",@"SHT_NOTE"
	.sectionflags	@"SHF_NOTE_NV_CUINFO"
        /*0018*/ 	.short	0x0002
        /*001a*/ 	.short	0x0064
        /*001c*/ 	.short	0x0082
	.zero		2


//--------------------- .nv.info                  --------------------------
	.section	.nv.info,"",@"SHT_CUDA_INFO"
	.align	4


	//----- nvinfo : EIATTR_REGCOUNT
	.align		4
        /*0000*/ 	.byte	0x04, 0x2f
        /*0002*/ 	.short	(.L_19 - .L_18)
	.align		4
.L_18:
        /*0004*/ 	.word	index@(_ZN7cutlass13device_kernelINS_4gemm6kernel13GemmUniversalIN4cute5tupleIJiiiiEEENS1_10collective13CollectiveMmaINS1_35MainloopSm100TmaUmmaWarpSpecializedILi4ELi2ELi4ENS5_IJNS4_1CILi1EEESB_SB_EEEEENS5_IJNSA_ILi64EEENSA_ILi256EEENSA_ILi32EEEEEEfNS5_IJlSB_lEEEfSI_NS4_8TiledMMAINS4_8MMA_AtomIJNS4_17SM100_MMA_TF32_SSINS_10tfloat32_tESM_fLi64ELi256ELNS4_4UMMA5MajorE0ELSO_0ELNSN_7ScaleInE0ELSP_0EEEEEENS4_6LayoutISC_NS5_IJNSA_ILi0EEEST_ST_EEEEENS5_IJNS4_10UnderscoreESW_SW_EEEEENS4_13SM90_TMA_LOADENS4_14ComposedLayoutINS4_7SwizzleILi3ELi4ELi3EEENS4_18smem_ptr_flag_bitsILi32EEENSS_INS5_IJNSA_ILi8EEESG_EEENS5_IJSG_SB_EEEEEEEvNS4_8identityESZ_S19_vS1A_EENS_8epilogue10collective18CollectiveEpilogueINS1C_23Sm100TmaWarpSpecializedILi4ELi2ELi16ELb1ELb0EEEJSH_NS5_IJNSS_ISE_SB_EENSS_ISG_SB_EEEEEfSI_fSI_NS1C_6fusion15FusionCallbacksIS1G_NS1K_17LinearCombinationIffffLNS_15FloatRoundStyleE2EEESH_S1J_JEEENS4_5SM1004TMEM4LOAD26SM100_TMEM_LOAD_16dp128b8xESZ_S19_NS4_17SM75_U32x4_LDSM_NENS4_14SM90_TMA_STOREES19_NS4_17SM90_U32x4_STSM_NENS4_39AutoVectorizingCopyWithAssumedAlignmentILi128EEEEEEvvEEEEvNT_6ParamsE)
        /*0008*/ 	.word	0x0000005e


	//----- nvinfo : EIATTR_FRAME_SIZE
	.align		4
.L_19:
        /*000c*/ 	.byte	0x04, 0x11
        /*000e*/ 	.short	(.L_21 - .L_20)
	.align		4
.L_20:
        /*0010*/ 	.word	index@($__internal_2_$__cuda_sm10x_tcgen05_guardrail_trap_unallocated_columns_being_dealloced)
        /*0014*/ 	.word	0x00000000


	//----- nvinfo : EIATTR_FRAME_SIZE
	.align		4
.L_21:
        /*0018*/ 	.byte	0x04, 0x11
        /*001a*/ 	.short	(.L_23 - .L_22)
	.align		4
.L_22:
        /*001c*/ 	.word	index@($__internal_1_$__cuda_sm10x_tcgen05_guardrail_trap_phase_invalid_during_alloc)
        /*0020*/ 	.word	0x00000000


	//----- nvinfo : EIATTR_FRAME_SIZE
	.align		4
.L_23:
        /*0024*/ 	.byte	0x04, 0x11
        /*0026*/ 	.short	(.L_25 - .L_24)
	.align		4
.L_24:
        /*0028*/ 	.word	index@($__internal_0_$__cuda_sm10x_tcgen05_guardrail_trap_col_being_dealloced_not_returned_by_alloc)
        /*002c*/ 	.word	0x00000000


	//----- nvinfo : EIATTR_FRAME_SIZE
	.align		4
.L_25:
        /*0030*/ 	.byte	0x04, 0x11
        /*0032*/ 	.short	(.L_27 - .L_26)
	.align		4
.L_26:
        /*0034*/ 	.word	index@(_ZN7cutlass13device_kernelINS_4gemm6kernel13GemmUniversalIN4cute5tupleIJiiiiEEENS1_10collective13CollectiveMmaINS1_35MainloopSm100TmaUmmaWarpSpecializedILi4ELi2ELi4ENS5_IJNS4_1CILi1EEESB_SB_EEEEENS5_IJNSA_ILi64EEENSA_ILi256EEENSA_ILi32EEEEEEfNS5_IJlSB_lEEEfSI_NS4_8TiledMMAINS4_8MMA_AtomIJNS4_17SM100_MMA_TF32_SSINS_10tfloat32_tESM_fLi64ELi256ELNS4_4UMMA5MajorE0ELSO_0ELNSN_7ScaleInE0ELSP_0EEEEEENS4_6LayoutISC_NS5_IJNSA_ILi0EEEST_ST_EEEEENS5_IJNS4_10UnderscoreESW_SW_EEEEENS4_13SM90_TMA_LOADENS4_14ComposedLayoutINS4_7SwizzleILi3ELi4ELi3EEENS4_18smem_ptr_flag_bitsILi32EEENSS_INS5_IJNSA_ILi8EEESG_EEENS5_IJSG_SB_EEEEEEEvNS4_8identityESZ_S19_vS1A_EENS_8epilogue10collective18CollectiveEpilogueINS1C_23Sm100TmaWarpSpecializedILi4ELi2ELi16ELb1ELb0EEEJSH_NS5_IJNSS_ISE_SB_EENSS_ISG_SB_EEEEEfSI_fSI_NS1C_6fusion15FusionCallbacksIS1G_NS1K_17LinearCombinationIffffLNS_15FloatRoundStyleE2EEESH_S1J_JEEENS4_5SM1004TMEM4LOAD26SM100_TMEM_LOAD_16dp128b8xESZ_S19_NS4_17SM75_U32x4_LDSM_NENS4_14SM90_TMA_STOREES19_NS4_17SM90_U32x4_STSM_NENS4_39AutoVectorizingCopyWithAssumedAlignmentILi128EEEEEEvvEEEEvNT_6ParamsE)
        /*0038*/ 	.word	0x00000000


	//----- nvinfo : EIATTR_MIN_STACK_SIZE
	.align		4
.L_27:
        /*003c*/ 	.byte	0x04, 0x12
        /*003e*/ 	.short	(.L_29 - .L_28)
	.align		4
.L_28:
        /*0040*/ 	.word	index@(_ZN7cutlass13device_kernelINS_4gemm6kernel13GemmUniversalIN4cute5tupleIJiiiiEEENS1_10collective13CollectiveMmaINS1_35MainloopSm100TmaUmmaWarpSpecializedILi4ELi2ELi4ENS5_IJNS4_1CILi1EEESB_SB_EEEEENS5_IJNSA_ILi64EEENSA_ILi256EEENSA_ILi32EEEEEEfNS5_IJlSB_lEEEfSI_NS4_8TiledMMAINS4_8MMA_AtomIJNS4_17SM100_MMA_TF32_SSINS_10tfloat32_tESM_fLi64ELi256ELNS4_4UMMA5MajorE0ELSO_0ELNSN_7ScaleInE0ELSP_0EEEEEENS4_6LayoutISC_NS5_IJNSA_ILi0EEEST_ST_EEEEENS5_IJNS4_10UnderscoreESW_SW_EEEEENS4_13SM90_TMA_LOADENS4_14ComposedLayoutINS4_7SwizzleILi3ELi4ELi3EEENS4_18smem_ptr_flag_bitsILi32EEENSS_INS5_IJNSA_ILi8EEESG_EEENS5_IJSG_SB_EEEEEEEvNS4_8identityESZ_S19_vS1A_EENS_8epilogue10collective18CollectiveEpilogueINS1C_23Sm100TmaWarpSpecializedILi4ELi2ELi16ELb1ELb0EEEJSH_NS5_IJNSS_ISE_SB_EENSS_ISG_SB_EEEEEfSI_fSI_NS1C_6fusion15FusionCallbacksIS1G_NS1K_17LinearCombinationIffffLNS_15FloatRoundStyleE2EEESH_S1J_JEEENS4_5SM1004TMEM4LOAD26SM100_TMEM_LOAD_16dp128b8xESZ_S19_NS4_17SM75_U32x4_LDSM_NENS4_14SM90_TMA_STOREES19_NS4_17SM90_U32x4_STSM_NENS4_39AutoVectorizingCopyWithAssumedAlignmentILi128EEEEEEvvEEEEvNT_6ParamsE)
        /*0044*/ 	.word	0x00000000
.L_29:


//--------------------- .nv.compat                --------------------------
	.section	.nv.compat,"",@"SHT_CUDA_COMPAT_INFO"
	.align	4
        /*0000*/ 	.byte	0x02, 0x09, 0x01, 0x00, 0x02, 0x02, 0x02, 0x00, 0x02, 0x05, 0x05, 0x00, 0x03, 0x07, 0x01, 0x01
        /*0010*/ 	.byte	0x02, 0x03, 0x01, 0x00, 0x02, 0x06, 0x01, 0x00, 0x04, 0x0b, 0x08, 0x00, 0x09, 0x00, 0x00, 0x00
        /*0020*/ 	.byte	0x00, 0x00, 0x00, 0x00


//--------------------- .nv.info._ZN7cutlass13device_kernelINS_4gemm6kernel13GemmUniversalIN4cute5tupleIJiiiiEEENS1_10collective13CollectiveMmaINS1_35MainloopSm100TmaUmmaWarpSpecializedILi4ELi2ELi4ENS5_IJNS4_1CILi1EEESB_SB_EEEEENS5_IJNSA_ILi64EEENSA_ILi256EEENSA_ILi32EEEEEEfNS5_IJlSB_lEEEfSI_NS4_8TiledMMAINS4_8MMA_AtomIJNS4_17SM100_MMA_TF32_SSINS_10tfloat32_tESM_fLi64ELi256ELNS4_4UMMA5MajorE0ELSO_0ELNSN_7ScaleInE0ELSP_0EEEEEENS4_6LayoutISC_NS5_IJNSA_ILi0EEEST_ST_EEEEENS5_IJNS4_10UnderscoreESW_SW_EEEEENS4_13SM90_TMA_LOADENS4_14ComposedLayoutINS4_7SwizzleILi3ELi4ELi3EEENS4_18smem_ptr_flag_bitsILi32EEENSS_INS5_IJNSA_ILi8EEESG_EEENS5_IJSG_SB_EEEEEEEvNS4_8identityESZ_S19_vS1A_EENS_8epilogue10collective18CollectiveEpilogueINS1C_23Sm100TmaWarpSpecializedILi4ELi2ELi16ELb1ELb0EEEJSH_NS5_IJNSS_ISE_SB_EENSS_ISG_SB_EEEEEfSI_fSI_NS1C_6fusion15FusionCallbacksIS1G_NS1K_17LinearCombinationIffffLNS_15FloatRoundStyleE2EEESH_S1J_JEEENS4_5SM1004TMEM4LOAD26SM100_TMEM_LOAD_16dp128b8xESZ_S19_NS4_17SM75_U32x4_LDSM_NENS4_14SM90_TMA_STOREES19_NS4_17SM90_U32x4_STSM_NENS4_39AutoVectorizingCopyWithAssumedAlignmentILi128EEEEEEvvEEEEvNT_6ParamsE --------------------------
	.section	.nv.info._ZN7cutlass13device_kernelINS_4gemm6kernel13GemmUniversalIN4cute5tupleIJiiiiEEENS1_10collective13CollectiveMmaINS1_35MainloopSm100TmaUmmaWarpSpecializedILi4ELi2ELi4ENS5_IJNS4_1CILi1EEESB_SB_EEEEENS5_IJNSA_ILi64EEENSA_ILi256EEENSA_ILi32EEEEEEfNS5_IJlSB_lEEEfSI_NS4_8TiledMMAINS4_8MMA_AtomIJNS4_17SM100_MMA_TF32_SSINS_10tfloat32_tESM_fLi64ELi256ELNS4_4UMMA5MajorE0ELSO_0ELNSN_7ScaleInE0ELSP_0EEEEEENS4_6LayoutISC_NS5_IJNSA_ILi0EEEST_ST_EEEEENS5_IJNS4_10UnderscoreESW_SW_EEEEENS4_13SM90_TMA_LOADENS4_14ComposedLayoutINS4_7SwizzleILi3ELi4ELi3EEENS4_18smem_ptr_flag_bitsILi32EEENSS_INS5_IJNSA_ILi8EEESG_EEENS5_IJSG_SB_EEEEEEEvNS4_8identityESZ_S19_vS1A_EENS_8epilogue10collective18CollectiveEpilogueINS1C_23Sm100TmaWarpSpecializedILi4ELi2ELi16ELb1ELb0EEEJSH_NS5_IJNSS_ISE_SB_EENSS_ISG_SB_EEEEEfSI_fSI_NS1C_6fusion15FusionCallbacksIS1G_NS1K_17LinearCombinationIffffLNS_15FloatRoundStyleE2EEESH_S1J_JEEENS4_5SM1004TMEM4LOAD26SM100_TMEM_LOAD_16dp128b8xESZ_S19_NS4_17SM75_U32x4_LDSM_NENS4_14SM90_TMA_STOREES19_NS4_17SM90_U32x4_STSM_NENS4_39AutoVectorizingCopyWithAssumedAlignmentILi128EEEEEEvvEEEEvNT_6ParamsE,"",@"SHT_CUDA_INFO"
	.sectionflags	@""
	.align	4


	//----- nvinfo : EIATTR_CUDA_API_VERSION
	.align		4
        /*0000*/ 	.byte	0x04, 0x37
        /*0002*/ 	.short	(.L_31 - .L_30)
.L_30:
        /*0004*/ 	.word	0x00000082


	//----- nvinfo : EIATTR_KPARAM_INFO
	.align		4
.L_31:
        /*0008*/ 	.byte	0x04, 0x17
        /*000a*/ 	.short	(.L_33 - .L_32)
.L_32:
        /*000c*/ 	.word	0x00000000
        /*0010*/ 	.short	0x0000
        /*0012*/ 	.short	0x0000
        /*0014*/ 	.byte	0x00, 0xf0, 0x01, 0x20


	//----- nvinfo : EIATTR_AT_ENTRY_FRAGMENTS
	.align		4
.L_33:
        /*0018*/ 	.byte	0x04, 0x4f
        /*001a*/ 	.short	(.L_35 - .L_34)


	//   ....[0]....
.L_34:
        /*001c*/ 	.word	0x00000006


	//----- nvinfo : EIATTR_RESERVED_SMEM_USED
	.align		4
.L_35:
        /*0020*/ 	.byte	0x01, 0x41
	.zero		2


	//----- nvinfo : EIATTR_SPARSE_MMA_MASK
	.align		4
        /*0024*/ 	.byte	0x03, 0x50
        /*0026*/ 	.short	0x0000


	//----- nvinfo : EIATTR_TCGEN05_1CTA_USED
	.align		4
        /*0028*/ 	.byte	0x01, 0x51
	.zero		2


	//----- nvinfo : EIATTR_MAXREG_COUNT
	.align		4
        /*002c*/ 	.byte	0x03, 0x1b
        /*002e*/ 	.short	0x00ff


	//----- nvinfo : EIATTR_NUM_BARRIERS
	.align		4
        /*0030*/ 	.byte	0x02, 0x4c
        /*0032*/ 	.byte	0x07
	.zero		1


	//----- nvinfo : EIATTR_EXTERNS
	.align		4
        /*0034*/ 	.byte	0x04, 0x0f
        /*0036*/ 	.short	(.L_37 - .L_36)


	//   ....[0]....
	.align		4
.L_36:
        /*0038*/ 	.word	index@(__assertfail)


	//----- nvinfo : EIATTR_MERCURY_ISA_VERSION
	.align		4
.L_37:
        /*003c*/ 	.byte	0x03, 0x5f
        /*003e*/ 	.short	0x0101


	//----- nvinfo : EIATTR_INT_WARP_WIDE_INSTR_OFFSETS
	.align		4
        /*0040*/ 	.byte	0x04, 0x31
        /*0042*/ 	.short	(.L_39 - .L_38)


	//   ....[0]....
.L_38:
        /*0044*/ 	.word	0x00001de0


	//   ....[1]....
        /*0048*/ 	.word	0x00003880


	//   ....[2]....
        /*004c*/ 	.word	0x000038b0


	//   ....[3]....
        /*0050*/ 	.word	0x00003900


	//   ....[4]....
        /*0054*/ 	.word	0x00004200


	//   ....[5]....
        /*0058*/ 	.word	0x00004260


	//   ....[6]....
        /*005c*/ 	.word	0x00004350


	//   ....[7]....
        /*0060*/ 	.word	0x000043c0


	//   ....[8]....
        /*0064*/ 	.word	0x000044b0


	//   ....[9]....
        /*0068*/ 	.word	0x00004520


	//   ....[10]....
        /*006c*/ 	.word	0x00004620


	//   ....[11]....
        /*0070*/ 	.word	0x000046a0


	//   ....[12]....
        /*0074*/ 	.word	0x000047a0


	//   ....[13]....
        /*0078*/ 	.word	0x00004870


	//   ....[14]....
        /*007c*/ 	.word	0x00004910


	//   ....[15]....
        /*0080*/ 	.word	0x000049e0


	//   ....[16]....
        /*0084*/ 	.word	0x00004a90


	//   ....[17]....
        /*0088*/ 	.word	0x00004b70


	//   ....[18]....
        /*008c*/ 	.word	0x00004cf0


	//   ....[19]....
        /*0090*/ 	.word	0x00004e40


	//----- nvinfo : EIATTR_COOP_GROUP_MASK_REGIDS
	.align		4
.L_39:
        /*0094*/ 	.byte	0x04, 0x29
        /*0096*/ 	.short	(.L_41 - .L_40)


	//   ....[0]....
.L_40:
        /*0098*/ 	.word	0xffffffff


	//   ....[1]....
        /*009c*/ 	.word	0xffffffff


	//   ....[2]....
        /*00a0*/ 	.word	0xffffffff


	//   ....[3]....
        /*00a4*/ 	.word	0xffffffff


	//   ....[4]....
        /*00a8*/ 	.word	0xffffffff


	//   ....[5]....
        /*00ac*/ 	.word	0xffffffff


	//   ....[6]....
        /*00b0*/ 	.word	0xffffffff


	//   ....[7]....
        /*00b4*/ 	.word	0xffffffff


	//   ....[8]....
        /*00b8*/ 	.word	0xffffffff


	//   ....[9]....
        /*00bc*/ 	.word	0xffffffff


	//   ....[10]....
        /*00c0*/ 	.word	0xffffffff


	//   ....[11]....
        /*00c4*/ 	.word	0xffffffff


	//   ....[12]....
        /*00c8*/ 	.word	0xffffffff


	//----- nvinfo : EIATTR_COOP_GROUP_INSTR_OFFSETS
	.align		4
.L_41:
        /*00cc*/ 	.byte	0x04, 0x28
        /*00ce*/ 	.short	(.L_43 - .L_42)


	//   ....[0]....
.L_42:
        /*00d0*/ 	.word	0x00000090


	//   ....[1]....
        /*00d4*/ 	.word	0x000004d0


	//   ....[2]....
        /*00d8*/ 	.word	0x00000640


	//   ....[3]....
        /*00dc*/ 	.word	0x000007e0


	//   ....[4]....
        /*00e0*/ 	.word	0x000008e0


	//   ....[5]....
        /*00e4*/ 	.word	0x00000a50


	//   ....[6]....
        /*00e8*/ 	.word	0x00000bf0


	//   ....[7]....
        /*00ec*/ 	.word	0x00001cc0


	//   ....[8]....
        /*00f0*/ 	.word	0x00002aa0


	//   ....[9]....
        /*00f4*/ 	.word	0x00002cb0


	//   ....[10]....
        /*00f8*/ 	.word	0x00002ce0


	//   ....[11]....
        /*00fc*/ 	.word	0x00003770


	//   ....[12]....
        /*0100*/ 	.word	0x000039a0


	//----- nvinfo : EIATTR_VRC_CTA_INIT_COUNT
	.align		4
.L_43:
        /*0104*/ 	.byte	0x02, 0x4a
        /*0106*/ 	.byte	0x80
	.zero		1


	//----- nvinfo : EIATTR_SYSCALL_OFFSETS
	.align		4
        /*0108*/ 	.byte	0x04, 0x46
        /*010a*/ 	.short	(.L_45 - .L_44)


	//   ....[0]....
.L_44:
        /*010c*/ 	.word	0x000058f0


	//   ....[1]....
        /*0110*/ 	.word	0x000059e0


	//   ....[2]....
        /*0114*/ 	.word	0x00006200


	//   ....[3]....
        /*0118*/ 	.word	0x000069c0


	//   ....[4]....
        /*011c*/ 	.word	0x00007120


	//   ....[5]....
        /*0120*/ 	.word	0x000078d0


	//   ....[6]....
        /*0124*/ 	.word	0x00008080


	//   ....[7]....
        /*0128*/ 	.word	0x00008860


	//   ....[8]....
        /*012c*/ 	.word	0x00009010


	//   ....[9]....
        /*0130*/ 	.word	0x00009770


	//----- nvinfo : EIATTR_MBARRIER_INSTR_OFFSETS
	.align		4
.L_45:
        /*0134*/ 	.byte	0x04, 0x39
        /*0136*/ 	.short	(.L_47 - .L_46)


	//   ....[0]....
.L_46:
        /*0138*/ 	.word	0x000005b0
        /*013c*/ 	.word	0x000000ff
        /*0140*/ 	.word	0x00000000
        /*0144*/ 	.short	0x0100
        /*0146*/ 	.byte	0x05
	.zero		1


	//   ....[1]....
        /*0148*/ 	.word	0x000005c0
        /*014c*/ 	.word	0x000000ff
        /*0150*/ 	.word	0x00000020
        /*0154*/ 	.short	0x0100
        /*0156*/ 	.byte	0x05
	.zero		1


	//   ....[2]....
        /*0158*/ 	.word	0x000005d0
        /*015c*/ 	.word	0x000000ff
        /*0160*/ 	.word	0x00000008
        /*0164*/ 	.short	0x0100
        /*0166*/ 	.byte	0x05
	.zero		1


	//   ....[3]....
        /*0168*/ 	.word	0x000005e0
        /*016c*/ 	.word	0x000000ff
        /*0170*/ 	.word	0x00000028
        /*0174*/ 	.short	0x0100
        /*0176*/ 	.byte	0x05
	.zero		1


	//   ....[4]....
        /*0178*/ 	.word	0x000005f0
        /*017c*/ 	.word	0x000000ff
        /*0180*/ 	.word	0x00000010
        /*0184*/ 	.short	0x0100
        /*0186*/ 	.byte	0x05
	.zero		1


	//   ....[5]....
        /*0188*/ 	.word	0x00000600
        /*018c*/ 	.word	0x000000ff
        /*0190*/ 	.word	0x00000030
        /*0194*/ 	.short	0x0100
        /*0196*/ 	.byte	0x05
	.zero		1


	//   ....[6]....
        /*0198*/ 	.word	0x00000610
        /*019c*/ 	.word	0x000000ff
        /*01a0*/ 	.word	0x00000018
        /*01a4*/ 	.short	0x0100
        /*01a6*/ 	.byte	0x05
	.zero		1


	//   ....[7]....
        /*01a8*/ 	.word	0x00000620
        /*01ac*/ 	.word	0x000000ff
        /*01b0*/ 	.word	0x00000038
        /*01b4*/ 	.short	0x0100
        /*01b6*/ 	.byte	0x05
	.zero		1


	//   ....[8]....
        /*01b8*/ 	.word	0x00000750
        /*01bc*/ 	.word	0x000000ff
        /*01c0*/ 	.word	0x00000040
        /*01c4*/ 	.short	0x0100
        /*01c6*/ 	.byte	0x07
	.zero		1


	//   ....[9]....
        /*01c8*/ 	.word	0x00000760
        /*01cc*/ 	.word	0x000000ff
        /*01d0*/ 	.word	0x00000060
        /*01d4*/ 	.short	0x0100
        /*01d6*/ 	.byte	0x07
	.zero		1


	//   ....[10]....
        /*01d8*/ 	.word	0x00000770
        /*01dc*/ 	.word	0x000000ff
        /*01e0*/ 	.word	0x00000048
        /*01e4*/ 	.short	0x0100
        /*01e6*/ 	.byte	0x07
	.zero		1


	//   ....[11]....
        /*01e8*/ 	.word	0x00000780
        /*01ec*/ 	.word	0x000000ff
        /*01f0*/ 	.word	0x00000068
        /*01f4*/ 	.short	0x0100
        /*01f6*/ 	.byte	0x07
	.zero		1


	//   ....[12]....
        /*01f8*/ 	.word	0x00000790
        /*01fc*/ 	.word	0x000000ff
        /*0200*/ 	.word	0x00000050
        /*0204*/ 	.short	0x0100
        /*0206*/ 	.byte	0x07
	.zero		1


	//   ....[13]....
        /*0208*/ 	.word	0x000007a0
        /*020c*/ 	.word	0x000000ff
        /*0210*/ 	.word	0x00000070
        /*0214*/ 	.short	0x0100
        /*0216*/ 	.byte	0x07
	.zero		1


	//   ....[14]....
        /*0218*/ 	.word	0x000007b0
        /*021c*/ 	.word	0x000000ff
        /*0220*/ 	.word	0x00000058
        /*0224*/ 	.short	0x0100
        /*0226*/ 	.byte	0x07
	.zero		1


	//   ....[15]....
        /*0228*/ 	.word	0x000007c0
        /*022c*/ 	.word	0x000000ff
        /*0230*/ 	.word	0x00000078
        /*0234*/ 	.short	0x0100
        /*0236*/ 	.byte	0x07
	.zero		1


	//   ....[16]....
        /*0238*/ 	.word	0x000008b0
        /*023c*/ 	.word	0x000000ff
        /*0240*/ 	.word	0x00000080
        /*0244*/ 	.short	0x0100
        /*0246*/ 	.byte	0x05
	.zero		1


	//   ....[17]....
        /*0248*/ 	.word	0x000008c0
        /*024c*/ 	.word	0x000000ff
        /*0250*/ 	.word	0x00000088
        /*0254*/ 	.short	0x0100
        /*0256*/ 	.byte	0x05
	.zero		1


	//   ....[18]....
        /*0258*/ 	.word	0x00000a00
        /*025c*/ 	.word	0x000000ff
        /*0260*/ 	.word	0x00000090
        /*0264*/ 	.short	0x0100
        /*0266*/ 	.byte	0x05
	.zero		1


	//   ....[19]....
        /*0268*/ 	.word	0x00000a10
        /*026c*/ 	.word	0x000000ff
        /*0270*/ 	.word	0x000000a0
        /*0274*/ 	.short	0x0100
        /*0276*/ 	.byte	0x05
	.zero		1


	//   ....[20]....
        /*0278*/ 	.word	0x00000a20
        /*027c*/ 	.word	0x000000ff
        /*0280*/ 	.word	0x00000098
        /*0284*/ 	.short	0x0100
        /*0286*/ 	.byte	0x05
	.zero		1


	//   ....[21]....
        /*0288*/ 	.word	0x00000a30
        /*028c*/ 	.word	0x000000ff
        /*0290*/ 	.word	0x000000a8
        /*0294*/ 	.short	0x0100
        /*0296*/ 	.byte	0x05
	.zero		1


	//   ....[22]....
        /*0298*/ 	.word	0x00000b60
        /*029c*/ 	.word	0x000000ff
        /*02a0*/ 	.word	0x000000b0
        /*02a4*/ 	.short	0x0100
        /*02a6*/ 	.byte	0x07
	.zero		1


	//   ....[23]....
        /*02a8*/ 	.word	0x00000b70
        /*02ac*/ 	.word	0x000000ff
        /*02b0*/ 	.word	0x000000d0
        /*02b4*/ 	.short	0x0100
        /*02b6*/ 	.byte	0x07
	.zero		1


	//   ....[24]....
        /*02b8*/ 	.word	0x00000b80
        /*02bc*/ 	.word	0x000000ff
        /*02c0*/ 	.word	0x000000b8
        /*02c4*/ 	.short	0x0100
        /*02c6*/ 	.byte	0x07
	.zero		1


	//   ....[25]....
        /*02c8*/ 	.word	0x00000b90
        /*02cc*/ 	.word	0x000000ff
        /*02d0*/ 	.word	0x000000d8
        /*02d4*/ 	.short	0x0100
        /*02d6*/ 	.byte	0x07
	.zero		1


	//   ....[26]....
        /*02d8*/ 	.word	0x00000ba0
        /*02dc*/ 	.word	0x000000ff
        /*02e0*/ 	.word	0x000000c0
        /*02e4*/ 	.short	0x0100
        /*02e6*/ 	.byte	0x07
	.zero		1


	//   ....[27]....
        /*02e8*/ 	.word	0x00000bb0
        /*02ec*/ 	.word	0x000000ff
        /*02f0*/ 	.word	0x000000e0
        /*02f4*/ 	.short	0x0100
        /*02f6*/ 	.byte	0x07
	.zero		1


	//   ....[28]....
        /*02f8*/ 	.word	0x00000bc0
        /*02fc*/ 	.word	0x000000ff
        /*0300*/ 	.word	0x000000c8
        /*0304*/ 	.short	0x0100
        /*0306*/ 	.byte	0x07
	.zero		1


	//   ....[29]....
        /*0308*/ 	.word	0x00000bd0
        /*030c*/ 	.word	0x000000ff
        /*0310*/ 	.word	0x000000e8
        /*0314*/ 	.short	0x0100
        /*0316*/ 	.byte	0x07
	.zero		1


	//   ....[30]....
        /*0318*/ 	.word	0x00000cc0
        /*031c*/ 	.word	0x000000ff
        /*0320*/ 	.word	0x000000f0
        /*0324*/ 	.short	0x0100
        /*0326*/ 	.byte	0x05
	.zero		1


	//   ....[31]....
        /*0328*/ 	.word	0x00000cd0
        /*032c*/ 	.word	0x000000ff
        /*0330*/ 	.word	0x00000100
        /*0334*/ 	.short	0x0100
        /*0336*/ 	.byte	0x05
	.zero		1


	//   ....[32]....
        /*0338*/ 	.word	0x00000ce0
        /*033c*/ 	.word	0x000000ff
        /*0340*/ 	.word	0x000000f8
        /*0344*/ 	.short	0x0100
        /*0346*/ 	.byte	0x05
	.zero		1


	//   ....[33]....
        /*0348*/ 	.word	0x00000cf0
        /*034c*/ 	.word	0x000000ff
        /*0350*/ 	.word	0x00000108
        /*0354*/ 	.short	0x0100
        /*0356*/ 	.byte	0x05
	.zero		1


	//   ....[34]....
        /*0358*/ 	.word	0x000015c0
        /*035c*/ 	.word	0x00000002
        /*0360*/ 	.word	0x00000100
        /*0364*/ 	.short	0x010a
        /*0366*/ 	.byte	0xff
	.zero		1


	//   ....[35]....
        /*0368*/ 	.word	0x000015f0
        /*036c*/ 	.word	0x00000002
        /*0370*/ 	.word	0x000000f0
        /*0374*/ 	.short	0x0101
        /*0376*/ 	.byte	0xff
	.zero		1


	//   ....[36]....
        /*0378*/ 	.word	0x000016c0
        /*037c*/ 	.word	0x000000ff
        /*0380*/ 	.word	0x00000020
        /*0384*/ 	.short	0x010a
        /*0386*/ 	.byte	0x08
	.zero		1


	//   ....[37]....
        /*0388*/ 	.word	0x00001760
        /*038c*/ 	.word	0x000000ff
        /*0390*/ 	.word	0x00000020
        /*0394*/ 	.short	0x010a
        /*0396*/ 	.byte	0x21
	.zero		1


	//   ....[38]....
        /*0398*/ 	.word	0x000018b0
        /*039c*/ 	.word	0x000000ff
        /*03a0*/ 	.word	0x00000020
        /*03a4*/ 	.short	0x010a
        /*03a6*/ 	.byte	0x08
	.zero		1


	//   ....[39]....
        /*03a8*/ 	.word	0x000019c0
        /*03ac*/ 	.word	0x000000ff
        /*03b0*/ 	.word	0x00000088
        /*03b4*/ 	.short	0x0101
        /*03b6*/ 	.byte	0x04
	.zero		1


	//   ....[40]....
        /*03b8*/ 	.word	0x000019e0
        /*03bc*/ 	.word	0x000000ff
        /*03c0*/ 	.word	0x00000020
        /*03c4*/ 	.short	0x010a
        /*03c6*/ 	.byte	0x08
	.zero		1


	//   ....[41]....
        /*03c8*/ 	.word	0x00001a60
        /*03cc*/ 	.word	0x000000ff
        /*03d0*/ 	.word	0x00000020
        /*03d4*/ 	.short	0x010a
        /*03d6*/ 	.byte	0x11
	.zero		1


	//   ....[42]....
        /*03d8*/ 	.word	0x00001bb0
        /*03dc*/ 	.word	0x000000ff
        /*03e0*/ 	.word	0x00000020
        /*03e4*/ 	.short	0x010a
        /*03e6*/ 	.byte	0x08
	.zero		1


	//   ....[43]....
        /*03e8*/ 	.word	0x00001cf0
        /*03ec*/ 	.word	0x00000002
        /*03f0*/ 	.word	0x00000090
        /*03f4*/ 	.short	0x010a
        /*03f6*/ 	.byte	0xff
	.zero		1


	//   ....[44]....
        /*03f8*/ 	.word	0x00001db0
        /*03fc*/ 	.word	0x00000002
        /*0400*/ 	.word	0x00000000
        /*0404*/ 	.short	0x0101
        /*0406*/ 	.byte	0xff
	.zero		1


	//   ....[45]....
        /*0408*/ 	.word	0x00002310
        /*040c*/ 	.word	0x000000ff
        /*0410*/ 	.word	0x00000000
        /*0414*/ 	.short	0x010a
        /*0416*/ 	.byte	0x05
	.zero		1


	//   ....[46]....
        /*0418*/ 	.word	0x000023a0
        /*041c*/ 	.word	0x000000ff
        /*0420*/ 	.word	0x00000000
        /*0424*/ 	.short	0x010a
        /*0426*/ 	.byte	0x05
	.zero		1


	//   ....[47]....
        /*0428*/ 	.word	0x00002430
        /*042c*/ 	.word	0x000000ff
        /*0430*/ 	.word	0x00000000
        /*0434*/ 	.short	0x010a
        /*0436*/ 	.byte	0x05
	.zero		1


	//   ....[48]....
        /*0438*/ 	.word	0x000024d0
        /*043c*/ 	.word	0x00000000
        /*0440*/ 	.word	0x00000000
        /*0444*/ 	.short	0x010a
        /*0446*/ 	.byte	0xff
	.zero		1


	//   ....[49]....
        /*0448*/ 	.word	0x000025f0
        /*044c*/ 	.word	0x00000000
        /*0450*/ 	.word	0x000000f0
        /*0454*/ 	.short	0x010a
        /*0456*/ 	.byte	0xff
	.zero		1


	//   ....[50]....
        /*0458*/ 	.word	0x00002660
        /*045c*/ 	.word	0x00000000
        /*0460*/ 	.word	0x00000000
        /*0464*/ 	.short	0x0101
        /*0466*/ 	.byte	0xff
	.zero		1


	//   ....[51]....
        /*0468*/ 	.word	0x00002680
        /*046c*/ 	.word	0x000000ff
        /*0470*/ 	.word	0x000000a0
        /*0474*/ 	.short	0x010a
        /*0476*/ 	.byte	0x05
	.zero		1


	//   ....[52]....
        /*0478*/ 	.word	0x000027a0
        /*047c*/ 	.word	0x00000000
        /*0480*/ 	.word	0x00000090
        /*0484*/ 	.short	0x010a
        /*0486*/ 	.byte	0xff
	.zero		1


	//   ....[53]....
        /*0488*/ 	.word	0x000028a0
        /*048c*/ 	.word	0x00000000
        /*0490*/ 	.word	0x00000000
        /*0494*/ 	.short	0x0101
        /*0496*/ 	.byte	0xff
	.zero		1


	//   ....[54]....
        /*0498*/ 	.word	0x00002930
        /*049c*/ 	.word	0x000000ff
        /*04a0*/ 	.word	0x000000a0
        /*04a4*/ 	.short	0x0106
        /*04a6*/ 	.byte	0x05
	.zero		1


	//   ....[55]....
        /*04a8*/ 	.word	0x00002950
        /*04ac*/ 	.word	0x000000ff
        /*04b0*/ 	.word	0x000000a0
        /*04b4*/ 	.short	0x010a
        /*04b6*/ 	.byte	0x05
	.zero		1


	//   ....[56]....
        /*04b8*/ 	.word	0x000029e0
        /*04bc*/ 	.word	0x000000ff
        /*04c0*/ 	.word	0x000000a0
        /*04c4*/ 	.short	0x0106
        /*04c6*/ 	.byte	0x04
	.zero		1


	//   ....[57]....
        /*04c8*/ 	.word	0x00002a20
        /*04cc*/ 	.word	0x00000000
        /*04d0*/ 	.word	0x000000a0
        /*04d4*/ 	.short	0x010a
        /*04d6*/ 	.byte	0xff
	.zero		1


	//   ....[58]....
        /*04d8*/ 	.word	0x00002f60
        /*04dc*/ 	.word	0x00000000
        /*04e0*/ 	.word	0x00000090
        /*04e4*/ 	.short	0x010a
        /*04e6*/ 	.byte	0xff
	.zero		1


	//   ....[59]....
        /*04e8*/ 	.word	0x00003060
        /*04ec*/ 	.word	0x00000003
        /*04f0*/ 	.word	0x00000000
        /*04f4*/ 	.short	0x0101
        /*04f6*/ 	.byte	0xff
	.zero		1


	//   ....[60]....
        /*04f8*/ 	.word	0x00003070
        /*04fc*/ 	.word	0x000000ff
        /*0500*/ 	.word	0x00000000
        /*0504*/ 	.short	0x010a
        /*0506*/ 	.byte	0x06
	.zero		1


	//   ....[61]....
        /*0508*/ 	.word	0x000030f0
        /*050c*/ 	.word	0x000000ff
        /*0510*/ 	.word	0x000000d0
        /*0514*/ 	.short	0x010a
        /*0516*/ 	.byte	0x07
	.zero		1


	//   ....[62]....
        /*0518*/ 	.word	0x000031d0
        /*051c*/ 	.word	0x000000ff
        /*0520*/ 	.word	0x00000000
        /*0524*/ 	.short	0x010a
        /*0526*/ 	.byte	0x06
	.zero		1


	//   ....[63]....
        /*0528*/ 	.word	0x00003300
        /*052c*/ 	.word	0x000000ff
        /*0530*/ 	.word	0x00000000
        /*0534*/ 	.short	0x010a
        /*0536*/ 	.byte	0x1a
	.zero		1


	//   ....[64]....
        /*0538*/ 	.word	0x000035a0
        /*053c*/ 	.word	0x000000ff
        /*0540*/ 	.word	0x00000000
        /*0544*/ 	.short	0x010a
        /*0546*/ 	.byte	0x06
	.zero		1


	//   ....[65]....
        /*0548*/ 	.word	0x00003630
        /*054c*/ 	.word	0x000000ff
        /*0550*/ 	.word	0x00000000
        /*0554*/ 	.short	0x010a
        /*0556*/ 	.byte	0x06
	.zero		1


	//   ....[66]....
        /*0558*/ 	.word	0x000036c0
        /*055c*/ 	.word	0x000000ff
        /*0560*/ 	.word	0x00000000
        /*0564*/ 	.short	0x010a
        /*0566*/ 	.byte	0x06
	.zero		1


	//   ....[67]....
        /*0568*/ 	.word	0x00003750
        /*056c*/ 	.word	0x000000ff
        /*0570*/ 	.word	0x00000000
        /*0574*/ 	.short	0x010a
        /*0576*/ 	.byte	0x07
	.zero		1


	//   ....[68]....
        /*0578*/ 	.word	0x00003ba0
        /*057c*/ 	.word	0x00000000
        /*0580*/ 	.word	0x00000090
        /*0584*/ 	.short	0x010a
        /*0586*/ 	.byte	0xff
	.zero		1


	//   ....[69]....
        /*0588*/ 	.word	0x00003c60
        /*058c*/ 	.word	0x00000000
        /*0590*/ 	.word	0x00000000
        /*0594*/ 	.short	0x0101
        /*0596*/ 	.byte	0xff
	.zero		1


	//   ....[70]....
        /*0598*/ 	.word	0x00003f80
        /*059c*/ 	.word	0x000000ff
        /*05a0*/ 	.word	0x00000088
        /*05a4*/ 	.short	0x010a
        /*05a6*/ 	.byte	0x07
	.zero		1


	//   ....[71]....
        /*05a8*/ 	.word	0x00004180
        /*05ac*/ 	.word	0x000000ff
        /*05b0*/ 	.word	0x00000060
        /*05b4*/ 	.short	0x010a
        /*05b6*/ 	.byte	0x07
	.zero		1


	//   ....[72]....
        /*05b8*/ 	.word	0x00004300
        /*05bc*/ 	.word	0x000000ff
        /*05c0*/ 	.word	0x00000040
        /*05c4*/ 	.short	0x010b
        /*05c6*/ 	.byte	0x07
	.zero		1


	//   ....[73]....
        /*05c8*/ 	.word	0x00004310
        /*05cc*/ 	.word	0x000000ff
        /*05d0*/ 	.word	0x00000000
        /*05d4*/ 	.short	0x0101
        /*05d6*/ 	.byte	0x15
	.zero		1


	//   ....[74]....
        /*05d8*/ 	.word	0x00004320
        /*05dc*/ 	.word	0x000000ff
        /*05e0*/ 	.word	0x00000068
        /*05e4*/ 	.short	0x010a
        /*05e6*/ 	.byte	0x07
	.zero		1


	//   ....[75]....
        /*05e8*/ 	.word	0x00004460
        /*05ec*/ 	.word	0x000000ff
        /*05f0*/ 	.word	0x00000048
        /*05f4*/ 	.short	0x010b
        /*05f6*/ 	.byte	0x07
	.zero		1


	//   ....[76]....
        /*05f8*/ 	.word	0x00004470
        /*05fc*/ 	.word	0x000000ff
        /*0600*/ 	.word	0x00000000
        /*0604*/ 	.short	0x0101
        /*0606*/ 	.byte	0x0f
	.zero		1


	//   ....[77]....
        /*0608*/ 	.word	0x00004480
        /*060c*/ 	.word	0x000000ff
        /*0610*/ 	.word	0x00000070
        /*0614*/ 	.short	0x010a
        /*0616*/ 	.byte	0x07
	.zero		1


	//   ....[78]....
        /*0618*/ 	.word	0x000045d0
        /*061c*/ 	.word	0x000000ff
        /*0620*/ 	.word	0x00000050
        /*0624*/ 	.short	0x010b
        /*0626*/ 	.byte	0x07
	.zero		1


	//   ....[79]....
        /*0628*/ 	.word	0x000045e0
        /*062c*/ 	.word	0x000000ff
        /*0630*/ 	.word	0x00000000
        /*0634*/ 	.short	0x0101
        /*0636*/ 	.byte	0x0e
	.zero		1


	//   ....[80]....
        /*0638*/ 	.word	0x000045f0
        /*063c*/ 	.word	0x000000ff
        /*0640*/ 	.word	0x00000078
        /*0644*/ 	.short	0x010a
        /*0646*/ 	.byte	0x07
	.zero		1


	//   ....[81]....
        /*0648*/ 	.word	0x00004750
        /*064c*/ 	.word	0x000000ff
        /*0650*/ 	.word	0x00000058
        /*0654*/ 	.short	0x010b
        /*0656*/ 	.byte	0x07
	.zero		1


	//   ....[82]....
        /*0658*/ 	.word	0x00004760
        /*065c*/ 	.word	0x000000ff
        /*0660*/ 	.word	0x00000000
        /*0664*/ 	.short	0x0101
        /*0666*/ 	.byte	0x0d
	.zero		1


	//   ....[83]....
        /*0668*/ 	.word	0x00004770
        /*066c*/ 	.word	0x000000ff
        /*0670*/ 	.word	0x00000060
        /*0674*/ 	.short	0x010a
        /*0676*/ 	.byte	0x07
	.zero		1


	//   ....[84]....
        /*0678*/ 	.word	0x000048c0
        /*067c*/ 	.word	0x000000ff
        /*0680*/ 	.word	0x00000040
        /*0684*/ 	.short	0x010b
        /*0686*/ 	.byte	0x07
	.zero		1


	//   ....[85]....
        /*0688*/ 	.word	0x000048d0
        /*068c*/ 	.word	0x000000ff
        /*0690*/ 	.word	0x00000000
        /*0694*/ 	.short	0x0101
        /*0696*/ 	.byte	0x15
	.zero		1


	//   ....[86]....
        /*0698*/ 	.word	0x000048e0
        /*069c*/ 	.word	0x000000ff
        /*06a0*/ 	.word	0x00000068
        /*06a4*/ 	.short	0x010a
        /*06a6*/ 	.byte	0x07
	.zero		1


	//   ....[87]....
        /*06a8*/ 	.word	0x00004a30
        /*06ac*/ 	.word	0x000000ff
        /*06b0*/ 	.word	0x00000048
        /*06b4*/ 	.short	0x010b
        /*06b6*/ 	.byte	0x07
	.zero		1


	//   ....[88]....
        /*06b8*/ 	.word	0x00004a40
        /*06bc*/ 	.word	0x000000ff
        /*06c0*/ 	.word	0x00000000
        /*06c4*/ 	.short	0x0101
        /*06c6*/ 	.byte	0x0f
	.zero		1


	//   ....[89]....
        /*06c8*/ 	.word	0x00004a50
        /*06cc*/ 	.word	0x000000ff
        /*06d0*/ 	.word	0x00000070
        /*06d4*/ 	.short	0x010a
        /*06d6*/ 	.byte	0x07
	.zero		1


	//   ....[90]....
        /*06d8*/ 	.word	0x00004bd0
        /*06dc*/ 	.word	0x000000ff
        /*06e0*/ 	.word	0x00000050
        /*06e4*/ 	.short	0x010b
        /*06e6*/ 	.byte	0x07
	.zero		1


	//   ....[91]....
        /*06e8*/ 	.word	0x00004c10
        /*06ec*/ 	.word	0x000000ff
        /*06f0*/ 	.word	0x00000000
        /*06f4*/ 	.short	0x0101
        /*06f6*/ 	.byte	0x0e
	.zero		1


	//   ....[92]....
        /*06f8*/ 	.word	0x00004c50
        /*06fc*/ 	.word	0x000000ff
        /*0700*/ 	.word	0x00000078
        /*0704*/ 	.short	0x010a
        /*0706*/ 	.byte	0x07
	.zero		1


	//   ....[93]....
        /*0708*/ 	.word	0x00004e80
        /*070c*/ 	.word	0x000000ff
        /*0710*/ 	.word	0x00000058
        /*0714*/ 	.short	0x010b
        /*0716*/ 	.byte	0x07
	.zero		1


	//   ....[94]....
        /*0718*/ 	.word	0x00004ea0
        /*071c*/ 	.word	0x000000ff
        /*0720*/ 	.word	0x00000000
        /*0724*/ 	.short	0x0101
        /*0726*/ 	.byte	0x0d
	.zero		1


	//   ....[95]....
        /*0728*/ 	.word	0x00004ec0
        /*072c*/ 	.word	0x000000ff
        /*0730*/ 	.word	0x00000060
        /*0734*/ 	.short	0x010a
        /*0736*/ 	.byte	0x07
	.zero		1


	//   ....[96]....
        /*0738*/ 	.word	0x00004ee0
        /*073c*/ 	.word	0x000000ff
        /*0740*/ 	.word	0x00000068
        /*0744*/ 	.short	0x010a
        /*0746*/ 	.byte	0x07
	.zero		1


	//   ....[97]....
        /*0748*/ 	.word	0x00004f00
        /*074c*/ 	.word	0x000000ff
        /*0750*/ 	.word	0x00000070
        /*0754*/ 	.short	0x010a
        /*0756*/ 	.byte	0x07
	.zero		1


	//   ....[98]....
        /*0758*/ 	.word	0x00004f50
        /*075c*/ 	.word	0x00000002
        /*0760*/ 	.word	0x00000078
        /*0764*/ 	.short	0x010a
        /*0766*/ 	.byte	0xff
	.zero		1


	//   ....[99]....
        /*0768*/ 	.word	0x000052b0
        /*076c*/ 	.word	0x00000000
        /*0770*/ 	.word	0x00000090
        /*0774*/ 	.short	0x010a
        /*0776*/ 	.byte	0xff
	.zero		1


	//   ....[100]....
        /*0778*/ 	.word	0x000053c0
        /*077c*/ 	.word	0x00000000
        /*0780*/ 	.word	0x00000000
        /*0784*/ 	.short	0x0101
        /*0786*/ 	.byte	0xff
	.zero		1


	//   ....[101]....
        /*0788*/ 	.word	0x00005e40
        /*078c*/ 	.word	0x000000ff
        /*0790*/ 	.word	0x00000040
        /*0794*/ 	.short	0x010a
        /*0796*/ 	.byte	0x30
	.zero		1


	//   ....[102]....
        /*0798*/ 	.word	0x00005e70
        /*079c*/ 	.word	0x00000055
        /*07a0*/ 	.word	0x000000b0
        /*07a4*/ 	.short	0x010a
        /*07a6*/ 	.byte	0xff
	.zero		1


	//   ....[103]....
        /*07a8*/ 	.word	0x00005fe0
        /*07ac*/ 	.word	0x000000ff
        /*07b0*/ 	.word	0x00000040
        /*07b4*/ 	.short	0x010a
        /*07b6*/ 	.byte	0x30
	.zero		1


	//   ....[104]....
        /*07b8*/ 	.word	0x000060e0
        /*07bc*/ 	.word	0x00000055
        /*07c0*/ 	.word	0x000000b0
        /*07c4*/ 	.short	0x010a
        /*07c6*/ 	.byte	0xff
	.zero		1


	//   ....[105]....
        /*07c8*/ 	.word	0x000066e0
        /*07cc*/ 	.word	0x00000000
        /*07d0*/ 	.word	0x00000000
        /*07d4*/ 	.short	0x0101
        /*07d6*/ 	.byte	0xff
	.zero		1


	//   ....[106]....
        /*07d8*/ 	.word	0x000066f0
        /*07dc*/ 	.word	0x00000002
        /*07e0*/ 	.word	0x00000040
        /*07e4*/ 	.short	0x010a
        /*07e6*/ 	.byte	0xff
	.zero		1


	//   ....[107]....
        /*07e8*/ 	.word	0x000067c0
        /*07ec*/ 	.word	0x00000002
        /*07f0*/ 	.word	0x00000040
        /*07f4*/ 	.short	0x010a
        /*07f6*/ 	.byte	0xff
	.zero		1


	//   ....[108]....
        /*07f8*/ 	.word	0x00006e40
        /*07fc*/ 	.word	0x00000010
        /*0800*/ 	.word	0x00000000
        /*0804*/ 	.short	0x0101
        /*0806*/ 	.byte	0xff
	.zero		1


	//   ....[109]....
        /*0808*/ 	.word	0x00006e60
        /*080c*/ 	.word	0x00000000
        /*0810*/ 	.word	0x00000040
        /*0814*/ 	.short	0x010a
        /*0816*/ 	.byte	0xff
	.zero		1


	//   ....[110]....
        /*0818*/ 	.word	0x00006f20
        /*081c*/ 	.word	0x00000000
        /*0820*/ 	.word	0x00000040
        /*0824*/ 	.short	0x010a
        /*0826*/ 	.byte	0xff
	.zero		1


	//   ....[111]....
        /*0828*/ 	.word	0x000075b0
        /*082c*/ 	.word	0x00000010
        /*0830*/ 	.word	0x00000000
        /*0834*/ 	.short	0x0101
        /*0836*/ 	.byte	0xff
	.zero		1


	//   ....[112]....
        /*0838*/ 	.word	0x000075d0
        /*083c*/ 	.word	0x00000000
        /*0840*/ 	.word	0x00000040
        /*0844*/ 	.short	0x010a
        /*0846*/ 	.byte	0xff
	.zero		1


	//   ....[113]....
        /*0848*/ 	.word	0x00007690
        /*084c*/ 	.word	0x00000000
        /*0850*/ 	.word	0x00000040
        /*0854*/ 	.short	0x010a
        /*0856*/ 	.byte	0xff
	.zero		1


	//   ....[114]....
        /*0858*/ 	.word	0x00007d50
        /*085c*/ 	.word	0x00000010
        /*0860*/ 	.word	0x00000000
        /*0864*/ 	.short	0x0101
        /*0866*/ 	.byte	0xff
	.zero		1


	//   ....[115]....
        /*0868*/ 	.word	0x00007d70
        /*086c*/ 	.word	0x00000000
        /*0870*/ 	.word	0x00000040
        /*0874*/ 	.short	0x010a
        /*0876*/ 	.byte	0xff
	.zero		1


	//   ....[116]....
        /*0878*/ 	.word	0x00007e30
        /*087c*/ 	.word	0x00000000
        /*0880*/ 	.word	0x00000040
        /*0884*/ 	.short	0x010a
        /*0886*/ 	.byte	0xff
	.zero		1


	//   ....[117]....
        /*0888*/ 	.word	0x00008530
        /*088c*/ 	.word	0x00000010
        /*0890*/ 	.word	0x00000000
        /*0894*/ 	.short	0x0101
        /*0896*/ 	.byte	0xff
	.zero		1


	//   ....[118]....
        /*0898*/ 	.word	0x00008550
        /*089c*/ 	.word	0x00000000
        /*08a0*/ 	.word	0x00000040
        /*08a4*/ 	.short	0x010a
        /*08a6*/ 	.byte	0xff
	.zero		1


	//   ....[119]....
        /*08a8*/ 	.word	0x00008610
        /*08ac*/ 	.word	0x00000000
        /*08b0*/ 	.word	0x00000040
        /*08b4*/ 	.short	0x010a
        /*08b6*/ 	.byte	0xff
	.zero		1


	//   ....[120]....
        /*08b8*/ 	.word	0x00008ce0
        /*08bc*/ 	.word	0x00000010
        /*08c0*/ 	.word	0x00000000
        /*08c4*/ 	.short	0x0101
        /*08c6*/ 	.byte	0xff
	.zero		1


	//   ....[121]....
        /*08c8*/ 	.word	0x00008d00
        /*08cc*/ 	.word	0x00000000
        /*08d0*/ 	.word	0x00000040
        /*08d4*/ 	.short	0x010a
        /*08d6*/ 	.byte	0xff
	.zero		1


	//   ....[122]....
        /*08d8*/ 	.word	0x00008dc0
        /*08dc*/ 	.word	0x00000000
        /*08e0*/ 	.word	0x00000040
        /*08e4*/ 	.short	0x010a
        /*08e6*/ 	.byte	0xff
	.zero		1


	//   ....[123]....
        /*08e8*/ 	.word	0x00009490
        /*08ec*/ 	.word	0x00000010
        /*08f0*/ 	.word	0x00000000
        /*08f4*/ 	.short	0x0101
        /*08f6*/ 	.byte	0xff
	.zero		1


	//   ....[124]....
        /*08f8*/ 	.word	0x000094b0
        /*08fc*/ 	.word	0x00000000
        /*0900*/ 	.word	0x00000040
        /*0904*/ 	.short	0x010a
        /*0906*/ 	.byte	0xff
	.zero		1


	//   ....[125]....
        /*0908*/ 	.word	0x00009570
        /*090c*/ 	.word	0x00000000
        /*0910*/ 	.word	0x00000040
        /*0914*/ 	.short	0x010a
        /*0916*/ 	.byte	0xff
	.zero		1


	//   ....[126]....
        /*0918*/ 	.word	0x00009810
        /*091c*/ 	.word	0x000000ff
        /*0920*/ 	.word	0x00000000
        /*0924*/ 	.short	0x0101
        /*0926*/ 	.byte	0x05
	.zero		1


	//   ....[127]....
        /*0928*/ 	.word	0x00009c50
        /*092c*/ 	.word	0x00000000
        /*0930*/ 	.word	0x00000000
        /*0934*/ 	.short	0x0101
        /*0936*/ 	.byte	0xff
	.zero		1


	//   ....[128]....
        /*0938*/ 	.word	0x00009ec0
        /*093c*/ 	.word	0x000000ff
        /*0940*/ 	.word	0x00000000
        /*0944*/ 	.short	0x0101
        /*0946*/ 	.byte	0x04
	.zero		1


	//   ....[129]....
        /*0948*/ 	.word	0x00009ee0
        /*094c*/ 	.word	0x00000002
        /*0950*/ 	.word	0x00000100
        /*0954*/ 	.short	0x010a
        /*0956*/ 	.byte	0xff
	.zero		1


	//   ....[130]....
        /*0958*/ 	.word	0x00009f40
        /*095c*/ 	.word	0x00000002
        /*0960*/ 	.word	0x00000020
        /*0964*/ 	.short	0x010a
        /*0966*/ 	.byte	0xff
	.zero		1


	//   ....[131]....
        /*0968*/ 	.word	0x00009fa0
        /*096c*/ 	.word	0x00000002
        /*0970*/ 	.word	0x00000020
        /*0974*/ 	.short	0x010a
        /*0976*/ 	.byte	0xff
	.zero		1


	//   ....[132]....
        /*0978*/ 	.word	0x00009ff0
        /*097c*/ 	.word	0x00000002
        /*0980*/ 	.word	0x00000090
        /*0984*/ 	.short	0x010a
        /*0986*/ 	.byte	0xff
	.zero		1


	//   ....[133]....
        /*0988*/ 	.word	0x0000a050
        /*098c*/ 	.word	0x00000000
        /*0990*/ 	.word	0x00000000
        /*0994*/ 	.short	0x010a
        /*0996*/ 	.byte	0xff
	.zero		1


	//   ....[134]....
        /*0998*/ 	.word	0x0000a0b0
        /*099c*/ 	.word	0x00000000
        /*09a0*/ 	.word	0x00000000
        /*09a4*/ 	.short	0x010a
        /*09a6*/ 	.byte	0xff
	.zero		1


	//   ....[135]....
        /*09a8*/ 	.word	0x0000a110
        /*09ac*/ 	.word	0x00000000
        /*09b0*/ 	.word	0x00000000
        /*09b4*/ 	.short	0x010a
        /*09b6*/ 	.byte	0xff
	.zero		1


	//   ....[136]....
        /*09b8*/ 	.word	0x0000a160
        /*09bc*/ 	.word	0x00000000
        /*09c0*/ 	.word	0x000000f0
        /*09c4*/ 	.short	0x010a
        /*09c6*/ 	.byte	0xff
	.zero		1


	//   ....[137]....
        /*09c8*/ 	.word	0x0000a1c0
        /*09cc*/ 	.word	0x00000000
        /*09d0*/ 	.word	0x000000a0
        /*09d4*/ 	.short	0x010a
        /*09d6*/ 	.byte	0xff
	.zero		1


	//   ....[138]....
        /*09d8*/ 	.word	0x0000a210
        /*09dc*/ 	.word	0x00000000
        /*09e0*/ 	.word	0x00000090
        /*09e4*/ 	.short	0x010a
        /*09e6*/ 	.byte	0xff
	.zero		1


	//   ....[139]....
        /*09e8*/ 	.word	0x0000a270
        /*09ec*/ 	.word	0x00000000
        /*09f0*/ 	.word	0x000000a0
        /*09f4*/ 	.short	0x010a
        /*09f6*/ 	.byte	0xff
	.zero		1


	//   ....[140]....
        /*09f8*/ 	.word	0x0000a2c0
        /*09fc*/ 	.word	0x00000000
        /*0a00*/ 	.word	0x00000090
        /*0a04*/ 	.short	0x010a
        /*0a06*/ 	.byte	0xff
	.zero		1


	//   ....[141]....
        /*0a08*/ 	.word	0x0000a320
        /*0a0c*/ 	.word	0x00000002
        /*0a10*/ 	.word	0x000000d0
        /*0a14*/ 	.short	0x010a
        /*0a16*/ 	.byte	0xff
	.zero		1


	//   ....[142]....
        /*0a18*/ 	.word	0x0000a380
        /*0a1c*/ 	.word	0x00000000
        /*0a20*/ 	.word	0x00000000
        /*0a24*/ 	.short	0x010a
        /*0a26*/ 	.byte	0xff
	.zero		1


	//   ....[143]....
        /*0a28*/ 	.word	0x0000a3e0
        /*0a2c*/ 	.word	0x00000000
        /*0a30*/ 	.word	0x00000000
        /*0a34*/ 	.short	0x010a
        /*0a36*/ 	.byte	0xff
	.zero		1


	//   ....[144]....
        /*0a38*/ 	.word	0x0000a440
        /*0a3c*/ 	.word	0x00000000
        /*0a40*/ 	.word	0x00000000
        /*0a44*/ 	.short	0x010a
        /*0a46*/ 	.byte	0xff
	.zero		1


	//   ....[145]....
        /*0a48*/ 	.word	0x0000a4a0
        /*0a4c*/ 	.word	0x00000000
        /*0a50*/ 	.word	0x00000000
        /*0a54*/ 	.short	0x010a
        /*0a56*/ 	.byte	0xff
	.zero		1


	//   ....[146]....
        /*0a58*/ 	.word	0x0000a500
        /*0a5c*/ 	.word	0x00000000
        /*0a60*/ 	.word	0x00000000
        /*0a64*/ 	.short	0x010a
        /*0a66*/ 	.byte	0xff
	.zero		1


	//   ....[147]....
        /*0a68*/ 	.word	0x0000a550
        /*0a6c*/ 	.word	0x00000000
        /*0a70*/ 	.word	0x00000090
        /*0a74*/ 	.short	0x010a
        /*0a76*/ 	.byte	0xff
	.zero		1


	//   ....[148]....
        /*0a78*/ 	.word	0x0000a5b0
        /*0a7c*/ 	.word	0x00000000
        /*0a80*/ 	.word	0x00000088
        /*0a84*/ 	.short	0x010a
        /*0a86*/ 	.byte	0xff
	.zero		1


	//   ....[149]....
        /*0a88*/ 	.word	0x0000a610
        /*0a8c*/ 	.word	0x00000000
        /*0a90*/ 	.word	0x00000060
        /*0a94*/ 	.short	0x010a
        /*0a96*/ 	.byte	0xff
	.zero		1


	//   ....[150]....
        /*0a98*/ 	.word	0x0000a670
        /*0a9c*/ 	.word	0x00000000
        /*0aa0*/ 	.word	0x00000068
        /*0aa4*/ 	.short	0x010a
        /*0aa6*/ 	.byte	0xff
	.zero		1


	//   ....[151]....
        /*0aa8*/ 	.word	0x0000a6d0
        /*0aac*/ 	.word	0x00000000
        /*0ab0*/ 	.word	0x00000070
        /*0ab4*/ 	.short	0x010a
        /*0ab6*/ 	.byte	0xff
	.zero		1


	//   ....[152]....
        /*0ab8*/ 	.word	0x0000a730
        /*0abc*/ 	.word	0x00000000
        /*0ac0*/ 	.word	0x00000078
        /*0ac4*/ 	.short	0x010a
        /*0ac6*/ 	.byte	0xff
	.zero		1


	//   ....[153]....
        /*0ac8*/ 	.word	0x0000a790
        /*0acc*/ 	.word	0x00000000
        /*0ad0*/ 	.word	0x00000060
        /*0ad4*/ 	.short	0x010a
        /*0ad6*/ 	.byte	0xff
	.zero		1


	//   ....[154]....
        /*0ad8*/ 	.word	0x0000a7f0
        /*0adc*/ 	.word	0x00000000
        /*0ae0*/ 	.word	0x00000068
        /*0ae4*/ 	.short	0x010a
        /*0ae6*/ 	.byte	0xff
	.zero		1


	//   ....[155]....
        /*0ae8*/ 	.word	0x0000a850
        /*0aec*/ 	.word	0x00000000
        /*0af0*/ 	.word	0x00000070
        /*0af4*/ 	.short	0x010a
        /*0af6*/ 	.byte	0xff
	.zero		1


	//   ....[156]....
        /*0af8*/ 	.word	0x0000a8b0
        /*0afc*/ 	.word	0x00000000
        /*0b00*/ 	.word	0x00000078
        /*0b04*/ 	.short	0x010a
        /*0b06*/ 	.byte	0xff
	.zero		1


	//   ....[157]....
        /*0b08*/ 	.word	0x0000a910
        /*0b0c*/ 	.word	0x00000000
        /*0b10*/ 	.word	0x00000060
        /*0b14*/ 	.short	0x010a
        /*0b16*/ 	.byte	0xff
	.zero		1


	//   ....[158]....
        /*0b18*/ 	.word	0x0000a970
        /*0b1c*/ 	.word	0x00000000
        /*0b20*/ 	.word	0x00000068
        /*0b24*/ 	.short	0x010a
        /*0b26*/ 	.byte	0xff
	.zero		1


	//   ....[159]....
        /*0b28*/ 	.word	0x0000a9d0
        /*0b2c*/ 	.word	0x00000002
        /*0b30*/ 	.word	0x00000070
        /*0b34*/ 	.short	0x010a
        /*0b36*/ 	.byte	0xff
	.zero		1


	//   ....[160]....
        /*0b38*/ 	.word	0x0000aa20
        /*0b3c*/ 	.word	0x00000000
        /*0b40*/ 	.word	0x00000090
        /*0b44*/ 	.short	0x010a
        /*0b46*/ 	.byte	0xff
	.zero		1


	//   ....[161]....
        /*0b48*/ 	.word	0x0000aa80
        /*0b4c*/ 	.word	0x00000000
        /*0b50*/ 	.word	0x00000040
        /*0b54*/ 	.short	0x010a
        /*0b56*/ 	.byte	0xff
	.zero		1


	//   ....[162]....
        /*0b58*/ 	.word	0x0000aad0
        /*0b5c*/ 	.word	0x00000055
        /*0b60*/ 	.word	0x000000b0
        /*0b64*/ 	.short	0x010a
        /*0b66*/ 	.byte	0xff
	.zero		1


	//   ....[163]....
        /*0b68*/ 	.word	0x0000ab20
        /*0b6c*/ 	.word	0x00000002
        /*0b70*/ 	.word	0x00000040
        /*0b74*/ 	.short	0x010a
        /*0b76*/ 	.byte	0xff
	.zero		1


	//   ....[164]....
        /*0b78*/ 	.word	0x0000ab70
        /*0b7c*/ 	.word	0x00000000
        /*0b80*/ 	.word	0x00000040
        /*0b84*/ 	.short	0x010a
        /*0b86*/ 	.byte	0xff
	.zero		1


	//   ....[165]....
        /*0b88*/ 	.word	0x0000abc0
        /*0b8c*/ 	.word	0x00000000
        /*0b90*/ 	.word	0x00000040
        /*0b94*/ 	.short	0x010a
        /*0b96*/ 	.byte	0xff
	.zero		1


	//   ....[166]....
        /*0b98*/ 	.word	0x0000ac10
        /*0b9c*/ 	.word	0x00000000
        /*0ba0*/ 	.word	0x00000040
        /*0ba4*/ 	.short	0x010a
        /*0ba6*/ 	.byte	0xff
	.zero		1


	//   ....[167]....
        /*0ba8*/ 	.word	0x0000ac60
        /*0bac*/ 	.word	0x00000000
        /*0bb0*/ 	.word	0x00000040
        /*0bb4*/ 	.short	0x010a
        /*0bb6*/ 	.byte	0xff
	.zero		1


	//   ....[168]....
        /*0bb8*/ 	.word	0x0000acb0
        /*0bbc*/ 	.word	0x00000000
        /*0bc0*/ 	.word	0x00000040
        /*0bc4*/ 	.short	0x010a
        /*0bc6*/ 	.byte	0xff
	.zero		1


	//   ....[169]....
        /*0bc8*/ 	.word	0x0000ad00
        /*0bcc*/ 	.word	0x00000000
        /*0bd0*/ 	.word	0x00000040
        /*0bd4*/ 	.short	0x010a
        /*0bd6*/ 	.byte	0xff
	.zero		1


	//----- nvinfo : EIATTR_NUM_MBARRIERS
	.align		4
.L_47:
        /*0bd8*/ 	.byte	0x03, 0x38
        /*0bda*/ 	.short	0x0022


	//----- nvinfo : EIATTR_EXIT_INSTR_OFFSETS
	.align		4
        /*0bdc*/ 	.byte	0x04, 0x1c
        /*0bde*/ 	.short	(.L_49 - .L_48)


	//   ....[0]....
.L_48:
        /*0be0*/ 	.word	0x00002500


	//   ....[1]....
        /*0be4*/ 	.word	0x000029f0


	//   ....[2]....
        /*0be8*/ 	.word	0x00002a50


	//   ....[3]....
        /*0bec*/ 	.word	0x000039b0


	//   ....[4]....
        /*0bf0*/ 	.word	0x00004f80


	//   ....[5]....
        /*0bf4*/ 	.word	0x00004fc0


	//   ....[6]....
        /*0bf8*/ 	.word	0x00009db0


	//   ....[7]....
        /*0bfc*/ 	.word	0x00009e30


	//   ....[8]....
        /*0c00*/ 	.word	0x00009e60


	//   ....[9]....
        /*0c04*/ 	.word	0x00009ed0


	//----- nvinfo : EIATTR_MAX_THREADS
	.align		4
.L_49:
        /*0c08*/ 	.byte	0x04, 0x05
        /*0c0a*/ 	.short	(.L_51 - .L_50)
.L_50:
        /*0c0c*/ 	.word	0x00000100
        /*0c10*/ 	.word	0x00000001
        /*0c14*/ 	.word	0x00000001


	//----- nvinfo : EIATTR_CRS_STACK_SIZE
	.align		4
.L_51:
        /*0c18*/ 	.byte	0x04, 0x1e
        /*0c1a*/ 	.short	(.L_53 - .L_52)
.L_52:
        /*0c1c*/ 	.word	0x00000000


	//----- nvinfo : EIATTR_CBANK_PARAM_SIZE
	.align		4
.L_53:
        /*0c20*/ 	.byte	0x03, 0x19
        /*0c22*/ 	.short	0x0800


	//----- nvinfo : EIATTR_PARAM_CBANK
	.align		4
        /*0c24*/ 	.byte	0x04, 0x0a
        /*0c26*/ 	.short	(.L_55 - .L_54)
	.align		4
.L_54:
        /*0c28*/ 	.word	index@(.nv.constant0._ZN7cutlass13device_kernelINS_4gemm6kernel13GemmUniversalIN4cute5tupleIJiiiiEEENS1_10collective13CollectiveMmaINS1_35MainloopSm100TmaUmmaWarpSpecializedILi4ELi2ELi4ENS5_IJNS4_1CILi1EEESB_SB_EEEEENS5_IJNSA_ILi64EEENSA_ILi256EEENSA_ILi32EEEEEEfNS5_IJlSB_lEEEfSI_NS4_8TiledMMAINS4_8MMA_AtomIJNS4_17SM100_MMA_TF32_SSINS_10tfloat32_tESM_fLi64ELi256ELNS4_4UMMA5MajorE0ELSO_0ELNSN_7ScaleInE0ELSP_0EEEEEENS4_6LayoutISC_NS5_IJNSA_ILi0EEEST_ST_EEEEENS5_IJNS4_10UnderscoreESW_SW_EEEEENS4_13SM90_TMA_LOADENS4_14ComposedLayoutINS4_7SwizzleILi3ELi4ELi3EEENS4_18smem_ptr_flag_bitsILi32EEENSS_INS5_IJNSA_ILi8EEESG_EEENS5_IJSG_SB_EEEEEEEvNS4_8identityESZ_S19_vS1A_EENS_8epilogue10collective18CollectiveEpilogueINS1C_23Sm100TmaWarpSpecializedILi4ELi2ELi16ELb1ELb0EEEJSH_NS5_IJNSS_ISE_SB_EENSS_ISG_SB_EEEEEfSI_fSI_NS1C_6fusion15FusionCallbacksIS1G_NS1K_17LinearCombinationIffffLNS_15FloatRoundStyleE2EEESH_S1J_JEEENS4_5SM1004TMEM4LOAD26SM100_TMEM_LOAD_16dp128b8xESZ_S19_NS4_17SM75_U32x4_LDSM_NENS4_14SM90_TMA_STOREES19_NS4_17SM90_U32x4_STSM_NENS4_39AutoVectorizingCopyWithAssumedAlignmentILi128EEEEEEvvEEEEvNT_6ParamsE)
        /*0c2c*/ 	.short	0x0380
        /*0c2e*/ 	.short	0x0800


	//----- nvinfo : EIATTR_SW_WAR
	.align		4
.L_55:
        /*0c30*/ 	.byte	0x04, 0x36
        /*0c32*/ 	.short	(.L_57 - .L_56)
.L_56:
        /*0c34*/ 	.word	0x00000008
.L_57:


//--------------------- .nv.callgraph             --------------------------
	.section	.nv.callgraph,"",@"SHT_CUDA_CALLGRAPH"
	.align	4
	.sectionentsize	8
	.align		4
        /*0000*/ 	.word	0x00000000
	.align		4
        /*0004*/ 	.word	0xffffffff
	.align		4
        /*0008*/ 	.word	index@(_ZN7cutlass13device_kernelINS_4gemm6kernel13GemmUniversalIN4cute5tupleIJiiiiEEENS1_10collective13CollectiveMmaINS1_35MainloopSm100TmaUmmaWarpSpecializedILi4ELi2ELi4ENS5_IJNS4_1CILi1EEESB_SB_EEEEENS5_IJNSA_ILi64EEENSA_ILi256EEENSA_ILi32EEEEEEfNS5_IJlSB_lEEEfSI_NS4_8TiledMMAINS4_8MMA_AtomIJNS4_17SM100_MMA_TF32_SSINS_10tfloat32_tESM_fLi64ELi256ELNS4_4UMMA5MajorE0ELSO_0ELNSN_7ScaleInE0ELSP_0EEEEEENS4_6LayoutISC_NS5_IJNSA_ILi0EEEST_ST_EEEEENS5_IJNS4_10UnderscoreESW_SW_EEEEENS4_13SM90_TMA_LOADENS4_14ComposedLayoutINS4_7SwizzleILi3ELi4ELi3EEENS4_18smem_ptr_flag_bitsILi32EEENSS_INS5_IJNSA_ILi8EEESG_EEENS5_IJSG_SB_EEEEEEEvNS4_8identityESZ_S19_vS1A_EENS_8epilogue10collective18CollectiveEpilogueINS1C_23Sm100TmaWarpSpecializedILi4ELi2ELi16ELb1ELb0EEEJSH_NS5_IJNSS_ISE_SB_EENSS_ISG_SB_EEEEEfSI_fSI_NS1C_6fusion15FusionCallbacksIS1G_NS1K_17LinearCombinationIffffLNS_15FloatRoundStyleE2EEESH_S1J_JEEENS4_5SM1004TMEM4LOAD26SM100_TMEM_LOAD_16dp128b8xESZ_S19_NS4_17SM75_U32x4_LDSM_NENS4_14SM90_TMA_STOREES19_NS4_17SM90_U32x4_STSM_NENS4_39AutoVectorizingCopyWithAssumedAlignmentILi128EEEEEEvvEEEEvNT_6ParamsE)
	.align		4
        /*000c*/ 	.word	index@(__assertfail)
	.align		4
        /*0010*/ 	.word	0x00000000
	.align		4
        /*0014*/ 	.word	0xfffffffe
	.align		4
        /*0018*/ 	.word	0x00000000
	.align		4
        /*001c*/ 	.word	0xfffffffd
	.align		4
        /*0020*/ 	.word	0x00000000
	.align		4
        /*0024*/ 	.word	0xfffffffc


//--------------------- .nv.constant4             --------------------------
	.section	.nv.constant4,"a",@progbits
	.align	8
	.align		8
.nv.constant4:
        /*0000*/ 	.dword	__assertfail
	.align		8
        /*0008*/ 	.dword	__unnamed_1
	.align		8
        /*0010*/ 	.dword	__unnamed_2
	.align		8
        /*0018*/ 	.dword	_ZN40_INTERNAL_751869f6_4_k_cu_99a6a509_321024cuda3std3__45__cpo5beginE
	.align		8
        /*0020*/ 	.dword	_ZN40_INTERNAL_751869f6_4_k_cu_99a6a509_321024cuda3std3__45__cpo3endE
	.align		8
        /*0028*/ 	.dword	_ZN40_INTERNAL_751869f6_4_k_cu_99a6a509_321024cuda3std3__45__cpo6cbeginE
	.align		8
        /*0030*/ 	.dword	_ZN40_INTERNAL_751869f6_4_k_cu_99a6a509_321024cuda3std3__45__cpo4cendE
	.align		8
        /*0038*/ 	.dword	_ZN40_INTERNAL_751869f6_4_k_cu_99a6a509_321024cuda3std3__442_GLOBAL__N__751869f6_4_k_cu_99a6a509_321026ignoreE
	.align		8
        /*0040*/ 	.dword	_ZN40_INTERNAL_751869f6_4_k_cu_99a6a509_321024cuda3std3__419piecewise_constructE
	.align		8
        /*0048*/ 	.dword	_ZN40_INTERNAL_751869f6_4_k_cu_99a6a509_321024cuda3std3__48in_placeE
	.align		8
        /*0050*/ 	.dword	_ZN40_INTERNAL_751869f6_4_k_cu_99a6a509_321024cuda3std6ranges3__45__cpo4swapE
	.align		8
        /*0058*/ 	.dword	_ZN40_INTERNAL_751869f6_4_k_cu_99a6a509_321024cuda3std6ranges3__45__cpo9iter_moveE
	.align		8
        /*0060*/ 	.dword	_ZN40_INTERNAL_751869f6_4_k_cu_99a6a509_321024cute7productE
	.align		8
        /*0068*/ 	.dword	_ZN40_INTERNAL_751869f6_4_k_cu_99a6a509_321024cute1_E
	.align		8
        /*0070*/ 	.dword	$str$25
	.align		8
        /*0078*/ 	.dword	$str$26
	.align		8
        /*0080*/ 	.dword	$str$27
	.align		8
        /*0088*/ 	.dword	$str$28


//--------------------- .text._ZN7cutlass13device_kernelINS_4gemm6kernel13GemmUniversalIN4cute5tupleIJiiiiEEENS1_10collective13CollectiveMmaINS1_35MainloopSm100TmaUmmaWarpSpecializedILi4ELi2ELi4ENS5_IJNS4_1CILi1EEESB_SB_EEEEENS5_IJNSA_ILi64EEENSA_ILi256EEENSA_ILi32EEEEEEfNS5_IJlSB_lEEEfSI_NS4_8TiledMMAINS4_8MMA_AtomIJNS4_17SM100_MMA_TF32_SSINS_10tfloat32_tESM_fLi64ELi256ELNS4_4UMMA5MajorE0ELSO_0ELNSN_7ScaleInE0ELSP_0EEEEEENS4_6LayoutISC_NS5_IJNSA_ILi0EEEST_ST_EEEEENS5_IJNS4_10UnderscoreESW_SW_EEEEENS4_13SM90_TMA_LOADENS4_14ComposedLayoutINS4_7SwizzleILi3ELi4ELi3EEENS4_18smem_ptr_flag_bitsILi32EEENSS_INS5_IJNSA_ILi8EEESG_EEENS5_IJSG_SB_EEEEEEEvNS4_8identityESZ_S19_vS1A_EENS_8epilogue10collective18CollectiveEpilogueINS1C_23Sm100TmaWarpSpecializedILi4ELi2ELi16ELb1ELb0EEEJSH_NS5_IJNSS_ISE_SB_EENSS_ISG_SB_EEEEEfSI_fSI_NS1C_6fusion15FusionCallbacksIS1G_NS1K_17LinearCombinationIffffLNS_15FloatRoundStyleE2EEESH_S1J_JEEENS4_5SM1004TMEM4LOAD26SM100_TMEM_LOAD_16dp128b8xESZ_S19_NS4_17SM75_U32x4_LDSM_NENS4_14SM90_TMA_STOREES19_NS4_17SM90_U32x4_STSM_NENS4_39AutoVectorizingCopyWithAssumedAlignmentILi128EEEEEEvvEEEEvNT_6ParamsE --------------------------
	.section	.text._ZN7cutlass13device_kernelINS_4gemm6kernel13GemmUniversalIN4cute5tupleIJiiiiEEENS1_10collective13CollectiveMmaINS1_35MainloopSm100TmaUmmaWarpSpecializedILi4ELi2ELi4ENS5_IJNS4_1CILi1EEESB_SB_EEEEENS5_IJNSA_ILi64EEENSA_ILi256EEENSA_ILi32EEEEEEfNS5_IJlSB_lEEEfSI_NS4_8TiledMMAINS4_8MMA_AtomIJNS4_17SM100_MMA_TF32_SSINS_10tfloat32_tESM_fLi64ELi256ELNS4_4UMMA5MajorE0ELSO_0ELNSN_7ScaleInE0ELSP_0EEEEEENS4_6LayoutISC_NS5_IJNSA_ILi0EEEST_ST_EEEEENS5_IJNS4_10UnderscoreESW_SW_EEEEENS4_13SM90_TMA_LOADENS4_14ComposedLayoutINS4_7SwizzleILi3ELi4ELi3EEENS4_18smem_ptr_flag_bitsILi32EEENSS_INS5_IJNSA_ILi8EEESG_EEENS5_IJSG_SB_EEEEEEEvNS4_8identityESZ_S19_vS1A_EENS_8epilogue10collective18CollectiveEpilogueINS1C_23Sm100TmaWarpSpecializedILi4ELi2ELi16ELb1ELb0EEEJSH_NS5_IJNSS_ISE_SB_EENSS_ISG_SB_EEEEEfSI_fSI_NS1C_6fusion15FusionCallbacksIS1G_NS1K_17LinearCombinationIffffLNS_15FloatRoundStyleE2EEESH_S1J_JEEENS4_5SM1004TMEM4LOAD26SM100_TMEM_LOAD_16dp128b8xESZ_S19_NS4_17SM75_U32x4_LDSM_NENS4_14SM90_TMA_STOREES19_NS4_17SM90_U32x4_STSM_NENS4_39AutoVectorizingCopyWithAssumedAlignmentILi128EEEEEEvvEEEEvNT_6ParamsE,"ax",@progbits
	.align	128
.text._ZN7cutlass13device_kernelINS_4gemm6kernel13GemmUniversalIN4cute5tupleIJiiiiEEENS1_10collective13CollectiveMmaINS1_35MainloopSm100TmaUmmaWarpSpecializedILi4ELi2ELi4ENS5_IJNS4_1CILi1EEESB_SB_EEEEENS5_IJNSA_ILi64EEENSA_ILi256EEENSA_ILi32EEEEEEfNS5_IJlSB_lEEEfSI_NS4_8TiledMMAINS4_8MMA_AtomIJNS4_17SM100_MMA_TF32_SSINS_10tfloat32_tESM_fLi64ELi256ELNS4_4UMMA5MajorE0ELSO_0ELNSN_7ScaleInE0ELSP_0EEEEEENS4_6LayoutISC_NS5_IJNSA_ILi0EEEST_ST_EEEEENS5_IJNS4_10UnderscoreESW_SW_EEEEENS4_13SM90_TMA_LOADENS4_14ComposedLayoutINS4_7SwizzleILi3ELi4ELi3EEENS4_18smem_ptr_flag_bitsILi32EEENSS_INS5_IJNSA_ILi8EEESG_EEENS5_IJSG_SB_EEEEEEEvNS4_8identityESZ_S19_vS1A_EENS_8epilogue10collective18CollectiveEpilogueINS1C_23Sm100TmaWarpSpecializedILi4ELi2ELi16ELb1ELb0EEEJSH_NS5_IJNSS_ISE_SB_EENSS_ISG_SB_EEEEEfSI_fSI_NS1C_6fusion15FusionCallbacksIS1G_NS1K_17LinearCombinationIffffLNS_15FloatRoundStyleE2EEESH_S1J_JEEENS4_5SM1004TMEM4LOAD26SM100_TMEM_LOAD_16dp128b8xESZ_S19_NS4_17SM75_U32x4_LDSM_NENS4_14SM90_TMA_STOREES19_NS4_17SM90_U32x4_STSM_NENS4_39AutoVectorizingCopyWithAssumedAlignmentILi128EEEEEEvvEEEEvNT_6ParamsE:
        .type           _ZN7cutlass13device_kernelINS_4gemm6kernel13GemmUniversalIN4cute5tupleIJiiiiEEENS1_10collective13CollectiveMmaINS1_35MainloopSm100TmaUmmaWarpSpecializedILi4ELi2ELi4ENS5_IJNS4_1CILi1EEESB_SB_EEEEENS5_IJNSA_ILi64EEENSA_ILi256EEENSA_ILi32EEEEEEfNS5_IJlSB_lEEEfSI_NS4_8TiledMMAINS4_8MMA_AtomIJNS4_17SM100_MMA_TF32_SSINS_10tfloat32_tESM_fLi64ELi256ELNS4_4UMMA5MajorE0ELSO_0ELNSN_7ScaleInE0ELSP_0EEEEEENS4_6LayoutISC_NS5_IJNSA_ILi0EEEST_ST_EEEEENS5_IJNS4_10UnderscoreESW_SW_EEEEENS4_13SM90_TMA_LOADENS4_14ComposedLayoutINS4_7SwizzleILi3ELi4ELi3EEENS4_18smem_ptr_flag_bitsILi32EEENSS_INS5_IJNSA_ILi8EEESG_EEENS5_IJSG_SB_EEEEEEEvNS4_8identityESZ_S19_vS1A_EENS_8epilogue10collective18CollectiveEpilogueINS1C_23Sm100TmaWarpSpecializedILi4ELi2ELi16ELb1ELb0EEEJSH_NS5_IJNSS_ISE_SB_EENSS_ISG_SB_EEEEEfSI_fSI_NS1C_6fusion15FusionCallbacksIS1G_NS1K_17LinearCombinationIffffLNS_15FloatRoundStyleE2EEESH_S1J_JEEENS4_5SM1004TMEM4LOAD26SM100_TMEM_LOAD_16dp128b8xESZ_S19_NS4_17SM75_U32x4_LDSM_NENS4_14SM90_TMA_STOREES19_NS4_17SM90_U32x4_STSM_NENS4_39AutoVectorizingCopyWithAssumedAlignmentILi128EEEEEEvvEEEEvNT_6ParamsE,@function
        .size           _ZN7cutlass13device_kernelINS_4gemm6kernel13GemmUniversalIN4cute5tupleIJiiiiEEENS1_10collective13CollectiveMmaINS1_35MainloopSm100TmaUmmaWarpSpecializedILi4ELi2ELi4ENS5_IJNS4_1CILi1EEESB_SB_EEEEENS5_IJNSA_ILi64EEENSA_ILi256EEENSA_ILi32EEEEEEfNS5_IJlSB_lEEEfSI_NS4_8TiledMMAINS4_8MMA_AtomIJNS4_17SM100_MMA_TF32_SSINS_10tfloat32_tESM_fLi64ELi256ELNS4_4UMMA5MajorE0ELSO_0ELNSN_7ScaleInE0ELSP_0EEEEEENS4_6LayoutISC_NS5_IJNSA_ILi0EEEST_ST_EEEEENS5_IJNS4_10UnderscoreESW_SW_EEEEENS4_13SM90_TMA_LOADENS4_14ComposedLayoutINS4_7SwizzleILi3ELi4ELi3EEENS4_18smem_ptr_flag_bitsILi32EEENSS_INS5_IJNSA_ILi8EEESG_EEENS5_IJSG_SB_EEEEEEEvNS4_8identityESZ_S19_vS1A_EENS_8epilogue10collective18CollectiveEpilogueINS1C_23Sm100TmaWarpSpecializedILi4ELi2ELi16ELb1ELb0EEEJSH_NS5_IJNSS_ISE_SB_EENSS_ISG_SB_EEEEEfSI_fSI_NS1C_6fusion15FusionCallbacksIS1G_NS1K_17LinearCombinationIffffLNS_15FloatRoundStyleE2EEESH_S1J_JEEENS4_5SM1004TMEM4LOAD26SM100_TMEM_LOAD_16dp128b8xESZ_S19_NS4_17SM75_U32x4_LDSM_NENS4_14SM90_TMA_STOREES19_NS4_17SM90_U32x4_STSM_NENS4_39AutoVectorizingCopyWithAssumedAlignmentILi128EEEEEEvvEEEEvNT_6ParamsE,(.L_x_220 - _ZN7cutlass13device_kernelINS_4gemm6kernel13GemmUniversalIN4cute5tupleIJiiiiEEENS1_10collective13CollectiveMmaINS1_35MainloopSm100TmaUmmaWarpSpecializedILi4ELi2ELi4ENS5_IJNS4_1CILi1EEESB_SB_EEEEENS5_IJNSA_ILi64EEENSA_ILi256EEENSA_ILi32EEEEEEfNS5_IJlSB_lEEEfSI_NS4_8TiledMMAINS4_8MMA_AtomIJNS4_17SM100_MMA_TF32_SSINS_10tfloat32_tESM_fLi64ELi256ELNS4_4UMMA5MajorE0ELSO_0ELNSN_7ScaleInE0ELSP_0EEEEEENS4_6LayoutISC_NS5_IJNSA_ILi0EEEST_ST_EEEEENS5_IJNS4_10UnderscoreESW_SW_EEEEENS4_13SM90_TMA_LOADENS4_14ComposedLayoutINS4_7SwizzleILi3ELi4ELi3EEENS4_18smem_ptr_flag_bitsILi32EEENSS_INS5_IJNSA_ILi8EEESG_EEENS5_IJSG_SB_EEEEEEEvNS4_8identityESZ_S19_vS1A_EENS_8epilogue10collective18CollectiveEpilogueINS1C_23Sm100TmaWarpSpecializedILi4ELi2ELi16ELb1ELb0EEEJSH_NS5_IJNSS_ISE_SB_EENSS_ISG_SB_EEEEEfSI_fSI_NS1C_6fusion15FusionCallbacksIS1G_NS1K_17LinearCombinationIffffLNS_15FloatRoundStyleE2EEESH_S1J_JEEENS4_5SM1004TMEM4LOAD26SM100_TMEM_LOAD_16dp128b8xESZ_S19_NS4_17SM75_U32x4_LDSM_NENS4_14SM90_TMA_STOREES19_NS4_17SM90_U32x4_STSM_NENS4_39AutoVectorizingCopyWithAssumedAlignmentILi128EEEEEEvvEEEEvNT_6ParamsE)
        .other          _ZN7cutlass13device_kernelINS_4gemm6kernel13GemmUniversalIN4cute5tupleIJiiiiEEENS1_10collective13CollectiveMmaINS1_35MainloopSm100TmaUmmaWarpSpecializedILi4ELi2ELi4ENS5_IJNS4_1CILi1EEESB_SB_EEEEENS5_IJNSA_ILi64EEENSA_ILi256EEENSA_ILi32EEEEEEfNS5_IJlSB_lEEEfSI_NS4_8TiledMMAINS4_8MMA_AtomIJNS4_17SM100_MMA_TF32_SSINS_10tfloat32_tESM_fLi64ELi256ELNS4_4UMMA5MajorE0ELSO_0ELNSN_7ScaleInE0ELSP_0EEEEEENS4_6LayoutISC_NS5_IJNSA_ILi0EEEST_ST_EEEEENS5_IJNS4_10UnderscoreESW_SW_EEEEENS4_13SM90_TMA_LOADENS4_14ComposedLayoutINS4_7SwizzleILi3ELi4ELi3EEENS4_18smem_ptr_flag_bitsILi32EEENSS_INS5_IJNSA_ILi8EEESG_EEENS5_IJSG_SB_EEEEEEEvNS4_8identityESZ_S19_vS1A_EENS_8epilogue10collective18CollectiveEpilogueINS1C_23Sm100TmaWarpSpecializedILi4ELi2ELi16ELb1ELb0EEEJSH_NS5_IJNSS_ISE_SB_EENSS_ISG_SB_EEEEEfSI_fSI_NS1C_6fusion15FusionCallbacksIS1G_NS1K_17LinearCombinationIffffLNS_15FloatRoundStyleE2EEESH_S1J_JEEENS4_5SM1004TMEM4LOAD26SM100_TMEM_LOAD_16dp128b8xESZ_S19_NS4_17SM75_U32x4_LDSM_NENS4_14SM90_TMA_STOREES19_NS4_17SM90_U32x4_STSM_NENS4_39AutoVectorizingCopyWithAssumedAlignmentILi128EEEEEEvvEEEEvNT_6ParamsE,@"STO_CUDA_ENTRY STV_DEFAULT"
_ZN7cutlass13device_kernelINS_4gemm6kernel13GemmUniversalIN4cute5tupleIJiiiiEEENS1_10collective13CollectiveMmaINS1_35MainloopSm100TmaUmmaWarpSpecializedILi4ELi2ELi4ENS5_IJNS4_1CILi1EEESB_SB_EEEEENS5_IJNSA_ILi64EEENSA_ILi256EEENSA_ILi32EEEEEEfNS5_IJlSB_lEEEfSI_NS4_8TiledMMAINS4_8MMA_AtomIJNS4_17SM100_MMA_TF32_SSINS_10tfloat32_tESM_fLi64ELi256ELNS4_4UMMA5MajorE0ELSO_0ELNSN_7ScaleInE0ELSP_0EEEEEENS4_6LayoutISC_NS5_IJNSA_ILi0EEEST_ST_EEEEENS5_IJNS4_10UnderscoreESW_SW_EEEEENS4_13SM90_TMA_LOADENS4_14ComposedLayoutINS4_7SwizzleILi3ELi4ELi3EEENS4_18smem_ptr_flag_bitsILi32EEENSS_INS5_IJNSA_ILi8EEESG_EEENS5_IJSG_SB_EEEEEEEvNS4_8identityESZ_S19_vS1A_EENS_8epilogue10collective18CollectiveEpilogueINS1C_23Sm100TmaWarpSpecializedILi4ELi2ELi16ELb1ELb0EEEJSH_NS5_IJNSS_ISE_SB_EENSS_ISG_SB_EEEEEfSI_fSI_NS1C_6fusion15FusionCallbacksIS1G_NS1K_17LinearCombinationIffffLNS_15FloatRoundStyleE2EEESH_S1J_JEEENS4_5SM1004TMEM4LOAD26SM100_TMEM_LOAD_16dp128b8xESZ_S19_NS4_17SM75_U32x4_LDSM_NENS4_14SM90_TMA_STOREES19_NS4_17SM90_U32x4_STSM_NENS4_39AutoVectorizingCopyWithAssumedAlignmentILi128EEEEEEvvEEEEvNT_6ParamsE:
[----:B------:R-:W1:Y:S01]  /*0000*/  LDC R1, c[0x0][0x37c] ;  /* 0x0000df00ff017b82 */ /* 0x000e620000000800 */
[----:B------:R-:W2:Y:S01]  /*0010*/  S2R R76, SR_TID.X ;  /* 0x00000000004c7919 */ /* 0x000ea20000002100 */
[----:B------:R-:W3:Y:S01]  /*0020*/  LDCU.64 UR4, c[0x0][0x890] ;  /* 0x00011200ff0477ac */ /* 0x000ee20008000a00 */
[----:B------:R-:W-:Y:S02]  /*0030*/  PRMT R64, RZ, 0x7610, R64 ;  /* 0x00007610ff407816 */ /* 0x000fe40000000040 */
[----:B------:R-:W-:Y:S01]  /*0040*/  ELECT P5, URZ, PT ;  /* 0x0000000000ff782f */ /* 0x000fe200038a0000 */
[----:B------:R-:W4:Y:S01]  /*0050*/  LDCU.64 UR46, c[0x0][0x358] ;  /* 0x00006b00ff2e77ac */ /* 0x000f220008000a00 */
[----:B---3--:R-:W-:-:S04]  /*0060*/  UISETP.NE.U32.AND UP0, UPT, UR4, URZ, UPT ;  /* 0x000000ff0400728c */ /* 0x008fc8000bf05070 */
[----:B------:R-:W-:Y:S01]  /*0070*/  UISETP.NE.AND.EX UP0, UPT, UR5, URZ, UPT, UP0 ;  /* 0x000000ff0500728c */ /* 0x000fe2000bf05300 */
[----:B--2---:R-:W-:-:S05]  /*0080*/  SHF.R.U32.HI R69, RZ, 0x5, R76 ;  /* 0x00000005ff457819 */ /* 0x004fca000001164c */
[----:B------:R-:W2:Y:S02]  /*0090*/  SHFL.IDX PT, R0, R69, RZ, 0x1f ;  /* 0x00001fff45007589 */ /* 0x000ea400000e0000 */
[----:B--2---:R-:W-:Y:S01]  /*00a0*/  R2UR UR8, R0 ;  /* 0x00000000000872ca */ /* 0x004fe200000e0000 */
[----:B-1--4-:R-:W-:-:S14]  /*00b0*/  BRA.U UP0, `(.L_x_0) ;  /* 0x00000001002c7547 */ /* 0x012fdc000b800000 */
[----:B------:R-:W1:Y:S02]  /*00c0*/  LDCU.64 UR6, c[0x0][0x888] ;  /* 0x00011100ff0677ac */ /* 0x000e640008000a00 */
[----:B-1----:R-:W-:-:S04]  /*00d0*/  UISETP.NE.U32.AND UP0, UPT, UR6, URZ, UPT ;  /* 0x000000ff0600728c */ /* 0x002fc8000bf05070 */
[----:B------:R-:W-:-:S09]  /*00e0*/  UISETP.NE.AND.EX UP0, UPT, UR7, URZ, UPT, UP0 ;  /* 0x000000ff0700728c */ /* 0x000fd2000bf05300 */
[----:B------:R-:W-:Y:S05]  /*00f0*/  BRA.U !UP0, `(.L_x_1) ;  /* 0x0000000108107547 */ /* 0x000fea000b800000 */
[----:B------:R-:W1:Y:S02]  /*0100*/  LDC.64 R2, c[0x0][0x888] ;  /* 0x00022200ff027b82 */ /* 0x000e640000000a00 */
[----:B-1----:R1:W5:Y:S01]  /*0110*/  LDG.E R35, desc[UR46][R2.64] ;  /* 0x0000002e02237981 */ /* 0x002362000c1e1900 */
[----:B------:R-:W-:Y:S01]  /*0120*/  HFMA2 R64, -RZ, RZ, 0, 5.9604644775390625e-08 ;  /* 0x00000001ff407431 */ /* 0x000fe200000001ff */
[----:B------:R-:W-:Y:S05]  /*0130*/  BRA `(.L_x_0) ;  /* 0x00000000000c7947 */ /* 0x000fea0003800000 */
.L_x_1:
[----:B------:R-:W1:Y:S01]  /*0140*/  LDCU UR6, c[0x0][0x880] ;  /* 0x00011000ff0677ac */ /* 0x000e620008000800 */
[----:B------:R-:W-:Y:S01]  /*0150*/  HFMA2 R64, -RZ, RZ, 0, 5.9604644775390625e-08 ;  /* 0x00000001ff407431 */ /* 0x000fe200000001ff */
[----:B-1----:R-:W-:-:S07]  /*0160*/  MOV R35, UR6 ;  /* 0x0000000600237c02 */ /* 0x002fce0008000f00 */
.L_x_0:
[----:B------:R-:W2:Y:S02]  /*0170*/  LDCU.64 UR6, c[0x0][0x8b0] ;  /* 0x00011600ff0677ac */ /* 0x000ea40008000a00 */
[----:B--2---:R-:W-:-:S04]  /*0180*/  UISETP.NE.U32.AND UP0, UPT, UR6, URZ, UPT ;  /* 0x000000ff0600728c */ /* 0x004fc8000bf05070 */
[----:B------:R-:W-:-:S09]  /*0190*/  UISETP.NE.AND.EX UP0, UPT, UR7, URZ, UPT, UP0 ;  /* 0x000000ff0700728c */ /* 0x000fd2000bf05300 */
[----:B------:R-:W-:Y:S05]  /*01a0*/  BRA.U UP0, `(.L_x_2) ;  /* 0x0000000100247547 */ /* 0x000fea000b800000 */
[----:B------:R-:W2:Y:S02]  /*01b0*/  LDCU.64 UR6, c[0x0][0x8a8] ;  /* 0x00011500ff0677ac */ /* 0x000ea40008000a00 */
[----:B--2---:R-:W-:-:S04]  /*01c0*/  UISETP.NE.U32.AND UP0, UPT, UR6, URZ, UPT ;  /* 0x000000ff0600728c */ /* 0x004fc8000bf05070 */
[----:B------:R-:W-:-:S09]  /*01d0*/  UISETP.NE.AND.EX UP0, UPT, UR7, URZ, UPT, UP0 ;  /* 0x000000ff0700728c */ /* 0x000fd2000bf05300 */
[----:B------:R-:W-:Y:S05]  /*01e0*/  BRA.U !UP0, `(.L_x_3) ;  /* 0x00000001080c7547 */ /* 0x000fea000b800000 */
[----:B-1----:R-:W1:Y:S02]  /*01f0*/  LDC.64 R2, c[0x0][0x8a8] ;  /* 0x00022a00ff027b82 */ /* 0x002e640000000a00 */
[----:B-1----:R2:W5:Y:S01]  /*0200*/  LDG.E R33, desc[UR46][R2.64] ;  /* 0x0000002e02217981 */ /* 0x002562000c1e1900 */
[----:B------:R-:W-:Y:S05]  /*0210*/  BRA `(.L_x_2) ;  /* 0x0000000000087947 */ /* 0x000fea0003800000 */
.L_x_3:
[----:B------:R-:W2:Y:S02]  /*0220*/  LDCU UR6, c[0x0][0x8a0] ;  /* 0x00011400ff0677ac */ /* 0x000ea40008000800 */
[----:B--2---:R-:W-:Y:S02]  /*0230*/  MOV R33, UR6 ;  /* 0x0000000600217c02 */ /* 0x004fe40008000f00 */
.L_x_2:
[----:B------:R-:W-:Y:S01]  /*0240*/  IMAD.U32 R0, RZ, RZ, UR8 ;  /* 0x00000008ff007e24 */ /* 0x000fe2000f8e00ff */
[----:B------:R-:W-:Y:S04]  /*0250*/  BSSY.RECONVERGENT B0, `(.L_x_4) ;  /* 0x000000c000007945 */ /* 0x000fe80003800200 */
[C---:B------:R-:W-:Y:S02]  /*0260*/  ISETP.NE.OR P1, PT, R0.reuse, 0x1, !P5 ;  /* 0x000000010000780c */ /* 0x040fe40006f25670 */
[----:B------:R-:W-:-:S11]  /*0270*/  ISETP.NE.OR P0, PT, R0, 0x3, !P5 ;  /* 0x000000030000780c */ /* 0x000fd60006f05670 */
[----:B------:R-:W-:Y:S05]  /*0280*/  @P1 BRA `(.L_x_5) ;  /* 0x0000000000201947 */ /* 0x000fea0003800000 */
[----:B------:R-:W3:Y:S02]  /*0290*/  LDCU.64 UR6, c[0x0][0x348] ;  /* 0x00006900ff0677ac */ /* 0x000ee40008000a00 */
[----:B---3--:R-:W-:Y:S02]  /*02a0*/  UIADD3 UR10, UP1, UPT, UR6, 0x80, URZ ;  /* 0x00000080060a7890 */ /* 0x008fe4000ff3e0ff */
[----:B------:R-:W-:Y:S02]  /*02b0*/  UIADD3 UR6, UP0, UPT, UR6, 0x180, URZ ;  /* 0x0000018006067890 */ /* 0x000fe4000ff1e0ff */
[----:B------:R-:W-:Y:S02]  /*02c0*/  UIADD3.X UR11, UPT, UPT, URZ, UR7, URZ, UP1, !UPT ;  /* 0x00000007ff0b7290 */ /* 0x000fe40008ffe4ff */
[----:B------:R-:W-:-:S07]  /*02d0*/  UIADD3.X UR7, UPT, UPT, URZ, UR7, URZ, UP0, !UPT ;  /* 0x00000007ff077290 */ /* 0x000fce00087fe4ff */
[----:B------:R3:W-:Y:S02]  /*02e0*/  UTMACCTL.PF [UR10] ;  /* 0x000000000a0079b9 */ /* 0x0007e40008040000 */
[----:B------:R3:W-:Y:S02]  /*02f0*/  UTMACCTL.PF [UR6] ;  /* 0x00000000060079b9 */ /* 0x0007e40008040000 */
[----:B---3--:R-:W-:Y:S01]  /*0300*/  NOP ;  /* 0x0000000000007918 */ /* 0x008fe20000000000 */
.L_x_5:
[----:B------:R-:W-:Y:S05]  /*0310*/  BSYNC.RECONVERGENT B0 ;  /* 0x0000000000007941 */ /* 0x000fea0003800200 */
.L_x_4:
[----:B------:R-:W-:Y:S04]  /*0320*/  BSSY.RECONVERGENT B0, `(.L_x_6) ;  /* 0x000000a000007945 */ /* 0x000fe80003800200 */
        /* <DEDUP_REMOVED lines=9> */
.L_x_7:
[----:B------:R-:W-:Y:S05]  /*03c0*/  BSYNC.RECONVERGENT B0 ;  /* 0x0000000000007941 */ /* 0x000fea0003800200 */
.L_x_6:
[----:B------:R-:W3:Y:S01]  /*03d0*/  LDCU.64 UR6, c[0x0][0x888] ;  /* 0x00011100ff0677ac */ /* 0x000ee20008000a00 */
[----:B------:R-:W-:Y:S02]  /*03e0*/  UISETP.EQ.U32.AND UP1, UPT, UR4, URZ, UPT ;  /* 0x000000ff0400728c */ /* 0x000fe4000bf22070 */
[----:B------:R-:W-:Y:S02]  /*03f0*/  UPLOP3.LUT UP2, UPT, UPT, UPT, UPT, 0x80, 0x8 ;  /* 0x000000000008789c */ /* 0x000fe40003f4f070 */
[----:B---3--:R-:W-:-:S04]  /*0400*/  UISETP.NE.U32.AND UP0, UPT, UR6, URZ, UPT ;  /* 0x000000ff0600728c */ /* 0x008fc8000bf05070 */
[----:B------:R-:W-:-:S04]  /*0410*/  UISETP.NE.AND.EX UP0, UPT, UR7, URZ, UPT, UP0 ;  /* 0x000000ff0700728c */ /* 0x000fc8000bf05300 */
[----:B------:R-:W-:-:S04]  /*0420*/  UISETP.EQ.OR.EX UP3, UPT, UR5, URZ, !UP0, UP1 ;  /* 0x000000ff0500728c */ /* 0x000fc8000c762710 */
[----:B------:R-:W-:-:S05]  /*0430*/  UP2UR UR50, UPR, URZ, 0x8 ;  /* 0x00000008ff327883 */ /* 0x000fca0008000000 */
[----:B------:R-:W-:Y:S07]  /*0440*/  BRA.U !UP3, `(.L_x_8) ;  /* 0x000000010b207547 */ /* 0x000fee000b800000 */
[----:B------:R-:W-:Y:S01]  /*0450*/  UISETP.NE.U32.AND UP2, UPT, UR4, URZ, UPT ;  /* 0x000000ff0400728c */ /* 0x000fe2000bf45070 */
[----:B-----5:R-:W-:Y:S01]  /*0460*/  FSETP.NEU.AND P0, PT, R35, RZ, PT ;  /* 0x000000ff2300720b */ /* 0x020fe20003f0d000 */
[----:B------:R-:W-:Y:S02]  /*0470*/  USEL UR4, URZ, 0xffffffff, UP0 ;  /* 0xffffffffff047887 */ /* 0x000fe40008000000 */
[----:B------:R-:W-:-:S10]  /*0480*/  UISETP.NE.AND.EX UP2, UPT, UR5, URZ, UPT, UP2 ;  /* 0x000000ff0500728c */ /* 0x000fd4000bf45320 */
[----:B------:R-:W-:Y:S01]  /*0490*/  VOTEU.ANY UP1, P0 ;  /* 0x0000000000ff7886 */ /* 0x000fe20000020100 */
[----:B------:R-:W-:-:S04]  /*04a0*/  @!UP2 USEL UR4, URZ, 0xffffffff, UP1 ;  /* 0xffffffffff04a887 */ /* 0x000fc80008800000 */
[----:B------:R-:W-:-:S04]  /*04b0*/  ULOP3.LUT UR4, UR4, 0x1, URZ, 0xc0, !UPT ;  /* 0x0000000104047892 */ /* 0x000fc8000f8ec0ff */
[----:B------:R-:W-:-:S11]  /*04c0*/  UISETP.NE.U32.AND UP2, UPT, UR4, 0x1, UPT ;  /* 0x000000010400788c */ /* 0x000fd6000bf45070 */
.L_x_8:
[----:B-12---:R-:W1:Y:S01]  /*04d0*/  SHFL.IDX PT, R2, R69, RZ, 0x1f ;  /* 0x00001fff45027589 */ /* 0x006e6200000e0000 */
[----:B------:R-:W-:-:S04]  /*04e0*/  UISETP.NE.AND UP1, UPT, UR8, 0x2, UPT ;  /* 0x000000020800788c */ /* 0x000fc8000bf25270 */
[----:B------:R-:W-:Y:S01]  /*04f0*/  USEL UR6, URZ, 0x1, UP1 ;  /* 0x00000001ff067887 */ /* 0x000fe20008800000 */
[----:B-1----:R-:W-:-:S13]  /*0500*/  ISETP.NE.AND P0, PT, R2, RZ, PT ;  /* 0x000000ff0200720c */ /* 0x002fda0003f05270 */
[----:B------:R-:W-:Y:S05]  /*0510*/  @P0 BRA `(.L_x_9) ;  /* 0x0000000000480947 */ /* 0x000fea0003800000 */
[----:B------:R-:W1:Y:S01]  /*0520*/  S2UR UR5, SR_CgaCtaId ;  /* 0x00000000000579c3 */ /* 0x000e620000008800 */
[----:B------:R-:W-:Y:S01]  /*0530*/  UMOV UR7, 0x400 ;  /* 0x0000040000077882 */ /* 0x000fe20000000000 */
[----:B------:R-:W-:Y:S01]  /*0540*/  UMOV UR4, 0x1 ;  /* 0x0000000100047882 */ /* 0x000fe20000000000 */
[----:B------:R-:W-:Y:S01]  /*0550*/  ELECT P0, URZ, PT ;  /* 0x0000000000ff782f */ /* 0x000fe20003800000 */
[----:B------:R-:W-:-:S04]  /*0560*/  UIADD3 UR10, UPT, UPT, -UR4, 0x100000, URZ ;  /* 0x00100000040a7890 */ /* 0x000fc8000fffe1ff */
[----:B------:R-:W-:Y:S02]  /*0570*/  USHF.L.U32 UR11, UR10, 0xb, URZ ;  /* 0x0000000b0a0b7899 */ /* 0x000fe400080006ff */
[----:B------:R-:W-:Y:S02]  /*0580*/  USHF.L.U32 UR10, UR10, 0x1, URZ ;  /* 0x000000010a0a7899 */ /* 0x000fe400080006ff */
[----:B-1----:R-:W-:Y:S01]  /*0590*/  ULEA UR5, UR5, UR7, 0x18 ;  /* 0x0000000705057291 */ /* 0x002fe2000f8ec0ff */
[----:B------:R-:W1:Y:S11]  /*05a0*/  FENCE.VIEW.ASYNC.S ;  /* 0x00000000000073c6 */ /* 0x000e760000000000 */
[----:B-1----:R1:W2:Y:S01]  /*05b0*/  SYNCS.EXCH.64 URZ, [UR5], UR10 ;  /* 0x0000000a05ff75b2 */ /* 0x0022a20008000100 */
[----:B------:R1:W3:Y:S01]  /*05c0*/  SYNCS.EXCH.64 URZ, [UR5+0x20], UR10 ;  /* 0x0000200a05ff75b2 */ /* 0x0002e20008000100 */
[----:B------:R1:W4:Y:S01]  /*05d0*/  SYNCS.EXCH.64 URZ, [UR5+0x8], UR10 ;  /* 0x0000080a05ff75b2 */ /* 0x0003220008000100 */
[----:B------:R1:W1:Y:S01]  /*05e0*/  SYNCS.EXCH.64 URZ, [UR5+0x28], UR10 ;  /* 0x0000280a05ff75b2 */ /* 0x0002620008000100 */
[----:B------:R1:W1:Y:S01]  /*05f0*/  SYNCS.EXCH.64 URZ, [UR5+0x10], UR10 ;  /* 0x0000100a05ff75b2 */ /* 0x0002620008000100 */
[----:B------:R1:W1:Y:S01]  /*0600*/  SYNCS.EXCH.64 URZ, [UR5+0x30], UR10 ;  /* 0x0000300a05ff75b2 */ /* 0x0002620008000100 */
[----:B------:R1:W1:Y:S01]  /*0610*/  SYNCS.EXCH.64 URZ, [UR5+0x18], UR10 ;  /* 0x0000180a05ff75b2 */ /* 0x0002620008000100 */
[----:B------:R1:W1:Y:S01]  /*0620*/  SYNCS.EXCH.64 URZ, [UR5+0x38], UR10 ;  /* 0x0000380a05ff75b2 */ /* 0x0002620008000100 */
[----:B------:R-:W-:Y:S01]  /*0630*/  NOP ;  /* 0x0000000000007918 */ /* 0x000fe20000000000 */
.L_x_9:
[----:B------:R-:W2:Y:S01]  /*0640*/  SHFL.IDX PT, R2, R69, RZ, 0x1f ;  /* 0x00001fff45027589 */ /* 0x000ea200000e0000 */
[----:B------:R-:W-:Y:S01]  /*0650*/  NOP ;  /* 0x0000000000007918 */ /* 0x000fe20000000000 */
[----:B--2---:R-:W-:-:S13]  /*0660*/  ISETP.NE.AND P0, PT, R2, 0x1, PT ;  /* 0x000000010200780c */ /* 0x004fda0003f05270 */
[----:B------:R-:W-:Y:S05]  /*0670*/  @P0 BRA `(.L_x_10) ;  /* 0x0000000000580947 */ /* 0x000fea0003800000 */
[----:B------:R-:W2:Y:S01]  /*0680*/  S2UR UR7, SR_CgaCtaId ;  /* 0x00000000000779c3 */ /* 0x000ea20000008800 */
[----:B------:R-:W-:Y:S01]  /*0690*/  UMOV UR9, 0x400 ;  /* 0x0000040000097882 */ /* 0x000fe20000000000 */
[----:B-1----:R-:W-:Y:S01]  /*06a0*/  UMOV UR5, 0x20 ;  /* 0x0000002000057882 */ /* 0x002fe20000000000 */
[----:B------:R-:W-:Y:S01]  /*06b0*/  UMOV UR4, 0x80 ;  /* 0x0000008000047882 */ /* 0x000fe20000000000 */
[----:B------:R-:W-:-:S04]  /*06c0*/  UIADD3 UR10, UPT, UPT, -UR5, 0x100000, URZ ;  /* 0x00100000050a7890 */ /* 0x000fc8000fffe1ff */
[----:B------:R-:W-:Y:S02]  /*06d0*/  USHF.L.U32 UR11, UR10, 0xb, URZ ;  /* 0x0000000b0a0b7899 */ /* 0x000fe400080006ff */
[----:B------:R-:W-:Y:S02]  /*06e0*/  USHF.L.U32 UR10, UR10, 0x1, URZ ;  /* 0x000000010a0a7899 */ /* 0x000fe400080006ff */
[----:B------:R-:W-:-:S04]  /*06f0*/  UIADD3 UR4, UPT, UPT, -UR4, 0x100000, URZ ;  /* 0x0010000004047890 */ /* 0x000fc8000fffe1ff */
[----:B------:R-:W-:Y:S02]  /*0700*/  USHF.L.U32 UR5, UR4, 0xb, URZ ;  /* 0x0000000b04057899 */ /* 0x000fe400080006ff */
[----:B------:R-:W-:Y:S01]  /*0710*/  USHF.L.U32 UR4, UR4, 0x1, URZ ;  /* 0x0000000104047899 */ /* 0x000fe200080006ff */
[----:B------:R-:W-:Y:S01]  /*0720*/  ELECT P0, URZ, PT ;  /* 0x0000000000ff782f */ /* 0x000fe20003800000 */
[----:B--2---:R-:W-:Y:S01]  /*0730*/  ULEA UR7, UR7, UR9, 0x18 ;  /* 0x0000000907077291 */ /* 0x004fe2000f8ec0ff */
[----:B------:R-:W1:Y:S11]  /*0740*/  FENCE.VIEW.ASYNC.S ;  /* 0x00000000000073c6 */ /* 0x000e760000000000 */
[----:B-1----:R2:W1:Y:S01]  /*0750*/  SYNCS.EXCH.64 URZ, [UR7+0x40], UR10 ;  /* 0x0000400a07ff75b2 */ /* 0x0024620008000100 */
[----:B------:R2:W1:Y:S01]  /*0760*/  SYNCS.EXCH.64 URZ, [UR7+0x60], UR4 ;  /* 0x0000600407ff75b2 */ /* 0x0004620008000100 */
[----:B------:R2:W1:Y:S01]  /*0770*/  SYNCS.EXCH.64 URZ, [UR7+0x48], UR10 ;  /* 0x0000480a07ff75b2 */ /* 0x0004620008000100 */
[----:B------:R2:W1:Y:S01]  /*0780*/  SYNCS.EXCH.64 URZ, [UR7+0x68], UR4 ;  /* 0x0000680407ff75b2 */ /* 0x0004620008000100 */
[----:B------:R2:W1:Y:S01]  /*0790*/  SYNCS.EXCH.64 URZ, [UR7+0x50], UR10 ;  /* 0x0000500a07ff75b2 */ /* 0x0004620008000100 */
[----:B------:R2:W1:Y:S01]  /*07a0*/  SYNCS.EXCH.64 URZ, [UR7+0x70], UR4 ;  /* 0x0000700407ff75b2 */ /* 0x0004620008000100 */
[----:B------:R2:W1:Y:S01]  /*07b0*/  SYNCS.EXCH.64 URZ, [UR7+0x58], UR10 ;  /* 0x0000580a07ff75b2 */ /* 0x0004620008000100 */
[----:B------:R2:W1:Y:S02]  /*07c0*/  SYNCS.EXCH.64 URZ, [UR7+0x78], UR4 ;  /* 0x0000780407ff75b2 */ /* 0x0004640008000100 */
[----:B--2---:R-:W-:Y:S01]  /*07d0*/  NOP ;  /* 0x0000000000007918 */ /* 0x004fe20000000000 */
.L_x_10:
[----:B------:R-:W2:Y:S01]  /*07e0*/  SHFL.IDX PT, R2, R69, RZ, 0x1f ;  /* 0x00001fff45027589 */ /* 0x000ea200000e0000 */
[----:B------:R-:W-:Y:S01]  /*07f0*/  NOP ;  /* 0x0000000000007918 */ /* 0x000fe20000000000 */
[----:B--2---:R-:W-:-:S13]  /*0800*/  ISETP.NE.AND P0, PT, R2, 0x3, PT ;  /* 0x000000030200780c */ /* 0x004fda0003f05270 */
[----:B------:R-:W-:Y:S05]  /*0810*/  @P0 BRA `(.L_x_11) ;  /* 0x0000000000300947 */ /* 0x000fea0003800000 */
[----:B-1----:R-:W1:Y:S01]  /*0820*/  S2UR UR5, SR_CgaCtaId ;  /* 0x00000000000579c3 */ /* 0x002e620000008800 */
        /* <DEDUP_REMOVED lines=8> */
[----:B-1----:R2:W1:Y:S01]  /*08b0*/  SYNCS.EXCH.64 URZ, [UR5+0x80], UR10 ;  /* 0x0000800a05ff75b2 */ /* 0x0024620008000100 */
[----:B------:R2:W1:Y:S02]  /*08c0*/  SYNCS.EXCH.64 URZ, [UR5+0x88], UR10 ;  /* 0x0000880a05ff75b2 */ /* 0x0004640008000100 */
[----:B--2---:R-:W-:Y:S01]  /*08d0*/  NOP ;  /* 0x0000000000007918 */ /* 0x004fe20000000000 */
.L_x_11:
[----:B------:R-:W2:Y:S01]  /*08e0*/  SHFL.IDX PT, R2, R69, RZ, 0x1f ;  /* 0x00001fff45027589 */ /* 0x000ea200000e0000 */
[----:B------:R-:W-:Y:S01]  /*08f0*/  NOP ;  /* 0x0000000000007918 */ /* 0x000fe20000000000 */
[----:B--2---:R-:W-:-:S13]  /*0900*/  ISETP.NE.AND P0, PT, R2, 0x4, PT ;  /* 0x000000040200780c */ /* 0x004fda0003f05270 */
[----:B------:R-:W-:Y:S05]  /*0910*/  @P0 BRA `(.L_x_12) ;  /* 0x00000000004c0947 */ /* 0x000fea0003800000 */
[----:B-1----:R-:W1:Y:S01]  /*0920*/  S2UR UR5, SR_CgaCtaId ;  /* 0x00000000000579c3 */ /* 0x002e620000008800 */
[----:B------:R-:W-:Y:S01]  /*0930*/  UMOV UR9, 0x100 ;  /* 0x0000010000097882 */ /* 0x000fe20000000000 */
[----:B------:R-:W-:Y:S01]  /*0940*/  UMOV UR7, 0x400 ;  /* 0x0000040000077882 */ /* 0x000fe20000000000 */
[----:B------:R-:W-:Y:S01]  /*0950*/  USEL UR9, UR9, 0xe0, UP2 ;  /* 0x000000e009097887 */ /* 0x000fe20009000000 */
[----:B------:R-:W-:Y:S01]  /*0960*/  UMOV UR4, 0x1 ;  /* 0x0000000100047882 */ /* 0x000fe20000000000 */
[----:B------:R-:W-:Y:S01]  /*0970*/  ELECT P0, URZ, PT ;  /* 0x0000000000ff782f */ /* 0x000fe20003800000 */
[----:B------:R-:W-:-:S04]  /*0980*/  UIADD3 UR10, UPT, UPT, -UR4, 0x100000, URZ ;  /* 0x00100000040a7890 */ /* 0x000fc8000fffe1ff */
[----:B------:R-:W-:Y:S02]  /*0990*/  USHF.L.U32 UR11, UR10, 0xb, URZ ;  /* 0x0000000b0a0b7899 */ /* 0x000fe400080006ff */
[----:B------:R-:W-:Y:S02]  /*09a0*/  USHF.L.U32 UR10, UR10, 0x1, URZ ;  /* 0x000000010a0a7899 */ /* 0x000fe400080006ff */
[----:B------:R-:W-:-:S04]  /*09b0*/  UIADD3 UR12, UPT, UPT, -UR9, 0x100000, URZ ;  /* 0x00100000090c7890 */ /* 0x000fc8000fffe1ff */
[----:B------:R-:W-:Y:S02]  /*09c0*/  USHF.L.U32 UR13, UR12, 0xb, URZ ;  /* 0x0000000b0c0d7899 */ /* 0x000fe400080006ff */
[----:B------:R-:W-:Y:S02]  /*09d0*/  USHF.L.U32 UR12, UR12, 0x1, URZ ;  /* 0x000000010c0c7899 */ /* 0x000fe400080006ff */
[----:B-1----:R-:W-:Y:S01]  /*09e0*/  ULEA UR5, UR5, UR7, 0x18 ;  /* 0x0000000705057291 */ /* 0x002fe2000f8ec0ff */
[----:B------:R-:W1:Y:S11]  /*09f0*/  FENCE.VIEW.ASYNC.S ;  /* 0x00000000000073c6 */ /* 0x000e760000000000 */
[----:B-1----:R2:W1:Y:S01]  /*0a00*/  SYNCS.EXCH.64 URZ, [UR5+0x90], UR10 ;  /* 0x0000900a05ff75b2 */ /* 0x0024620008000100 */
[----:B------:R2:W1:Y:S01]  /*0a10*/  SYNCS.EXCH.64 URZ, [UR5+0xa0], UR12 ;  /* 0x0000a00c05ff75b2 */ /* 0x0004620008000100 */
[----:B------:R2:W1:Y:S01]  /*0a20*/  SYNCS.EXCH.64 URZ, [UR5+0x98], UR10 ;  /* 0x0000980a05ff75b2 */ /* 0x0004620008000100 */
[----:B------:R2:W1:Y:S02]  /*0a30*/  SYNCS.EXCH.64 URZ, [UR5+0xa8], UR12 ;  /* 0x0000a80c05ff75b2 */ /* 0x0004640008000100 */
[----:B--2---:R-:W-:Y:S01]  /*0a40*/  NOP ;  /* 0x0000000000007918 */ /* 0x004fe20000000000 */
.L_x_12:
        /* <DEDUP_REMOVED lines=26> */
.L_x_13:
        /* <DEDUP_REMOVED lines=18> */
.L_x_14:
[----:B-1----:R-:W1:Y:S01]  /*0d10*/  S2UR UR5, SR_CTAID.X ;  /* 0x00000000000579c3 */ /* 0x002e620000002500 */
[----:B------:R-:W-:-:S05]  /*0d20*/  CS2R.32 R63, SR_CgaSize ;  /* 0x00000000003f7805 */ /* 0x000fca0000008a00 */
[----:B------:R-:W-:-:S05]  /*0d30*/  IMAD R63, R63, -0xa0, RZ ;  /* 0xffffff603f3f7824 */ /* 0x000fca00078e02ff */
[----:B------:R-:W-:-:S14]  /*0d40*/  R2UR UR9, R63 ;  /* 0x000000003f0972ca */ /* 0x000fdc00000e0000 */
[----:B------:R-:W2:Y:S01]  /*0d50*/  LDCU UR9, c[0x0][UR9+0x2b0] ;  /* 0x00005600090977ac */ /* 0x000ea20008000800 */
[----:B------:R-:W-:Y:S01]  /*0d60*/  NOP ;  /* 0x0000000000007918 */ /* 0x000fe20000000000 */
[----:B------:R-:W-:-:S05]  /*0d70*/  CS2R.32 R63, SR_CgaSize ;  /* 0x00000000003f7805 */ /* 0x000fca0000008a00 */
[----:B------:R-:W-:-:S05]  /*0d80*/  IMAD R63, R63, -0xa0, RZ ;  /* 0xffffff603f3f7824 */ /* 0x000fca00078e02ff */
[----:B------:R-:W-:-:S14]  /*0d90*/  R2UR UR7, R63 ;  /* 0x000000003f0772ca */ /* 0x000fdc00000e0000 */
[----:B------:R-:W3:Y:S01]  /*0da0*/  LDCU UR7, c[0x0][UR7+0x2b4] ;  /* 0x00005680070777ac */ /* 0x000ee20008000800 */
[----:B------:R-:W4:Y:S08]  /*0db0*/  S2UR UR4, SR_CTAID.Y ;  /* 0x00000000000479c3 */ /* 0x000f300000002600 */
[----:B------:R-:W3:Y:S01]  /*0dc0*/  LDC R10, c[0x0][0xb24] ;  /* 0x0002c900ff0a7b82 */ /* 0x000ee20000000800 */
[----:B-1----:R-:W-:-:S02]  /*0dd0*/  I2FP.F32.U32 R63, UR5 ;  /* 0x00000005003f7c45 */ /* 0x002fc40008201000 */
[----:B------:R-:W-:-:S05]  /*0de0*/  CS2R.32 R3, SR_CgaSize ;  /* 0x0000000000037805 */ /* 0x000fca0000008a00 */
[----:B------:R-:W-:-:S06]  /*0df0*/  IMAD R3, R3, -0xa0, RZ ;  /* 0xffffff6003037824 */ /* 0x000fcc00078e02ff */
[----:B------:R-:W1:Y:S01]  /*0e00*/  LDC R3, c[0x0][R3+0x2a0] ;  /* 0x0000a80003037b82 */ /* 0x000e620000000800 */
[----:B------:R-:W-:Y:S01]  /*0e10*/  MOV R15, UR5 ;  /* 0x00000005000f7c02 */ /* 0x000fe20008000f00 */
[----:B--2---:R-:W-:Y:S01]  /*0e20*/  FMUL R63, R63, UR9 ;  /* 0x000000093f3f7c20 */ /* 0x004fe20008400000 */
[----:B----4-:R-:W-:Y:S02]  /*0e30*/  I2FP.F32.U32 R62, UR4 ;  /* 0x00000004003e7c45 */ /* 0x010fe40008201000 */
[----:B------:R-:W-:-:S05]  /*0e40*/  CS2R.32 R2, SR_CgaSize ;  /* 0x0000000000027805 */ /* 0x000fca0000008a00 */
[----:B------:R-:W-:-:S06]  /*0e50*/  IMAD R2, R2, -0xa0, RZ ;  /* 0xffffff6002027824 */ /* 0x000fcc00078e02ff */
[----:B------:R-:W2:Y:S01]  /*0e60*/  LDC R2, c[0x0][R2+0x2a4] ;  /* 0x0000a90002027b82 */ /* 0x000ea20000000800 */
[----:B------:R-:W-:Y:S01]  /*0e70*/  MOV R14, UR4 ;  /* 0x00000004000e7c02 */ /* 0x000fe20008000f00 */
[----:B------:R-:W4:Y:S01]  /*0e80*/  F2I.U32.TRUNC.NTZ R63, R63 ;  /* 0x0000003f003f7305 */ /* 0x000f22000020f000 */
[----:B---3--:R-:W-:-:S05]  /*0e90*/  FMUL R62, R62, UR7 ;  /* 0x000000073e3e7c20 */ /* 0x008fca0008400000 */
[----:B------:R-:W-:Y:S01]  /*0ea0*/  BAR.SYNC.DEFER_BLOCKING 0x0 ;  /* 0x0000000000007b1d */ /* 0x000fe20000010000 */
[----:B------:R-:W-:-:S05]  /*0eb0*/  ISETP.GE.AND P0, PT, R10, 0x1, PT ;  /* 0x000000010a00780c */ /* 0x000fca0003f06270 */
[----:B------:R-:W3:Y:S02]  /*0ec0*/  F2I.U32.TRUNC.NTZ R62, R62 ;  /* 0x0000003e003e7305 */ /* 0x000ee4000020f000 */
[----:B------:R-:W2:Y:S01]  /*0ed0*/  S2UR UR36, SR_CTAID.Z ;  /* 0x00000000002479c3 */ /* 0x000ea20000002700 */
[----:B----4-:R-:W-:-:S05]  /*0ee0*/  IADD3 R63, PT, PT, -R63, RZ, RZ ;  /* 0x000000ff3f3f7210 */ /* 0x010fca0007ffe1ff */
[----:B-1----:R-:W-:Y:S01]  /*0ef0*/  IMAD R63, R3, R63, UR5 ;  /* 0x00000005033f7e24 */ /* 0x002fe2000f8e023f */
[----:B---3--:R-:W-:-:S05]  /*0f00*/  IADD3 R62, PT, PT, -R62, RZ, RZ ;  /* 0x000000ff3e3e7210 */ /* 0x008fca0007ffe1ff */
[----:B--2---:R-:W-:Y:S01]  /*0f10*/  IMAD R62, R2, R62, UR4 ;  /* 0x00000004023e7e24 */ /* 0x004fe2000f8e023e */
[----:B------:R-:W-:Y:S06]  /*0f20*/  @!P0 BRA `(.L_x_15) ;  /* 0x0000000000b88947 */ /* 0x000fec0003800000 */
[----:B------:R-:W1:Y:S01]  /*0f30*/  LDC.64 R4, c[0x0][0xb18] ;  /* 0x0002c600ff047b82 */ /* 0x000e620000000a00 */
[----:B------:R-:W-:-:S07]  /*0f40*/  ISETP.NE.AND P0, PT, R10, 0x1, PT ;  /* 0x000000010a00780c */ /* 0x000fce0003f05270 */
[----:B------:R-:W2:Y:S08]  /*0f50*/  LDC R9, c[0x0][0xb0c] ;  /* 0x0002c300ff097b82 */ /* 0x000eb00000000800 */
[----:B------:R-:W3:Y:S08]  /*0f60*/  LDC R12, c[0x0][0x370] ;  /* 0x0000dc00ff0c7b82 */ /* 0x000ef00000000800 */
[----:B------:R-:W4:Y:S01]  /*0f70*/  LDC R11, c[0x0][0x374] ;  /* 0x0000dd00ff0b7b82 */ /* 0x000f220000000800 */
[----:B-1----:R-:W-:-:S07]  /*0f80*/  ISETP.NE.AND P1, PT, R4, 0x1, PT ;  /* 0x000000010400780c */ /* 0x002fce0003f25270 */
[----:B------:R-:W3:Y:S01]  /*0f90*/  LDC.64 R6, c[0x0][0xb10] ;  /* 0x0002c400ff067b82 */ /* 0x000ee20000000a00 */
[----:B--2---:R-:W-:-:S07]  /*0fa0*/  ISETP.NE.AND P2, PT, R9, 0x1, PT ;  /* 0x000000010900780c */ /* 0x004fce0003f45270 */
[----:B------:R-:W1:Y:S08]  /*0fb0*/  LDC R8, c[0x0][0xb20] ;  /* 0x0002c800ff087b82 */ /* 0x000e700000000800 */
[----:B------:R-:W2:Y:S01]  /*0fc0*/  LDC.64 R2, c[0x0][0xb28] ;  /* 0x0002ca00ff027b82 */ /* 0x000ea20000000a00 */
[----:B----4-:R-:W-:-:S04]  /*0fd0*/  IMAD.HI.U32 R13, R11, R5, RZ ;  /* 0x000000050b0d7227 */ /* 0x010fc800078e00ff */
[----:B------:R-:W-:-:S04]  /*0fe0*/  IMAD.HI.U32 R5, R14, R5, RZ ;  /* 0x000000050e057227 */ /* 0x000fc800078e00ff */
[----:B---3--:R-:W-:-:S05]  /*0ff0*/  IMAD.HI.U32 R16, R12, R6, RZ ;  /* 0x000000060c107227 */ /* 0x008fca00078e00ff */
[-C--:B------:R-:W-:Y:S01]  /*1000*/  @P2 SHF.R.U32.HI R12, RZ, R7.reuse, R16 ;  /* 0x00000007ff0c2219 */ /* 0x080fe20000011610 */
[----:B------:R-:W-:Y:S01]  /*1010*/  IMAD.HI.U32 R16, R15, R6, RZ ;  /* 0x000000060f107227 */ /* 0x000fe200078e00ff */
[-C--:B-1----:R-:W-:Y:S02]  /*1020*/  @P1 SHF.R.U32.HI R11, RZ, R8.reuse, R13 ;  /* 0x00000008ff0b1219 */ /* 0x082fe4000001160d */
[----:B------:R-:W-:Y:S02]  /*1030*/  SHF.R.U32.HI R5, RZ, R8, R5 ;  /* 0x00000008ff057219 */ /* 0x000fe40000011605 */
[----:B------:R-:W-:Y:S02]  /*1040*/  SHF.R.U32.HI R16, RZ, R7, R16 ;  /* 0x00000007ff107219 */ /* 0x000fe40000011610 */
[----:B------:R-:W-:Y:S01]  /*1050*/  SEL R5, R14, R5, !P1 ;  /* 0x000000050e057207 */ /* 0x000fe20004800000 */
[----:B--2---:R-:W-:Y:S01]  /*1060*/  IMAD.HI.U32 R13, R11, R2, RZ ;  /* 0x000000020b0d7227 */ /* 0x004fe200078e00ff */
[----:B------:R-:W-:-:S03]  /*1070*/  SEL R16, R15, R16, !P2 ;  /* 0x000000100f107207 */ /* 0x000fc60005000000 */
[----:B------:R-:W-:Y:S01]  /*1080*/  IMAD.HI.U32 R6, R12, R2, RZ ;  /* 0x000000020c067227 */ /* 0x000fe200078e00ff */
[----:B------:R-:W-:-:S04]  /*1090*/  @P0 SHF.R.U32.HI R11, RZ, R3, R13 ;  /* 0x00000003ff0b0219 */ /* 0x000fc8000001160d */
[----:B------:R-:W-:Y:S01]  /*10a0*/  @P0 SHF.R.U32.HI R12, RZ, R3, R6 ;  /* 0x00000003ff0c0219 */ /* 0x000fe20000011606 */
[----:B------:R-:W-:-:S04]  /*10b0*/  IMAD R11, R11, R10, RZ ;  /* 0x0000000a0b0b7224 */ /* 0x000fc800078e02ff */
[----:B------:R-:W-:Y:S01]  /*10c0*/  IMAD R6, R12, R10, RZ ;  /* 0x0000000a0c067224 */ /* 0x000fe200078e02ff */
[----:B------:R-:W-:-:S04]  /*10d0*/  ISETP.GE.AND P1, PT, R5, R11, PT ;  /* 0x0000000b0500720c */ /* 0x000fc80003f26270 */
[----:B------:R-:W-:Y:S01]  /*10e0*/  ISETP.GE.OR P1, PT, R16, R6, P1 ;  /* 0x000000061000720c */ /* 0x000fe20000f26670 */
[----:B------:R-:W-:-:S05]  /*10f0*/  IMAD.HI.U32 R6, R5, R2, RZ ;  /* 0x0000000205067227 */ /* 0x000fca00078e00ff */
[----:B------:R-:W-:-:S04]  /*1100*/  SHF.R.U32.HI R6, RZ, R3, R6 ;  /* 0x00000003ff067219 */ /* 0x000fc80000011606 */
[----:B------:R-:W-:-:S03]  /*1110*/  SEL R6, R5, R6, !P0 ;  /* 0x0000000605067207 */ /* 0x000fc60004000000 */
[----:B------:R-:W-:Y:S01]  /*1120*/  @!P1 IMAD.HI.U32 R7, R16, R2, RZ ;  /* 0x0000000210079227 */ /* 0x000fe200078e00ff */
[----:B------:R-:W-:-:S04]  /*1130*/  IADD3 R2, PT, PT, -R6, RZ, RZ ;  /* 0x000000ff06027210 */ /* 0x000fc80007ffe1ff */
[----:B------:R-:W-:Y:S01]  /*1140*/  @!P1 SHF.R.U32.HI R3, RZ, R3, R7 ;  /* 0x00000003ff039219 */ /* 0x000fe20000011607 */
[----:B------:R-:W-:Y:S01]  /*1150*/  IMAD R2, R10, R2, R5 ;  /* 0x000000020a027224 */ /* 0x000fe200078e0205 */
[----:B------:R-:W-:Y:S02]  /*1160*/  IADD3 R7, PT, PT, -R5, RZ, RZ ;  /* 0x000000ff05077210 */ /* 0x000fe40007ffe1ff */
[----:B------:R-:W-:-:S03]  /*1170*/  @!P1 SEL R3, R16, R3, !P0 ;  /* 0x0000000310039207 */ /* 0x000fc60004000000 */
[----:B------:R-:W-:Y:S02]  /*1180*/  IMAD R7, R4, R7, R14 ;  /* 0x0000000704077224 */ /* 0x000fe400078e020e */
[--C-:B------:R-:W-:Y:S02]  /*1190*/  @!P1 IMAD.IADD R6, R6, 0x1, -R3.reuse ;  /* 0x0000000106069824 */ /* 0x100fe400078e0a03 */
[----:B------:R-:W-:Y:S01]  /*11a0*/  @!P1 IMAD R3, R2, R12, R3 ;  /* 0x0000000c02039224 */ /* 0x000fe200078e0203 */
[----:B------:R-:W-:Y:S01]  /*11b0*/  IADD3 R2, PT, PT, -R16, RZ, RZ ;  /* 0x000000ff10027210 */ /* 0x000fe20007ffe1ff */
[----:B------:R-:W-:Y:S02]  /*11c0*/  @!P1 IMAD R5, R6, R10, R16 ;  /* 0x0000000a06059224 */ /* 0x000fe400078e0210 */
[----:B------:R-:W-:Y:S02]  /*11d0*/  @!P1 IMAD.MOV.U32 R16, RZ, RZ, R3 ;  /* 0x000000ffff109224 */ /* 0x000fe400078e0003 */
[----:B------:R-:W-:-:S02]  /*11e0*/  IMAD R2, R9, R2, R15 ;  /* 0x0000000209027224 */ /* 0x000fc400078e020f */
[----:B------:R-:W-:Y:S02]  /*11f0*/  IMAD R14, R5, R4, R7 ;  /* 0x00000004050e7224 */ /* 0x000fe400078e0207 */
[----:B------:R-:W-:Y:S02]  /*1200*/  IMAD R15, R16, R9, R2 ;  /* 0x00000009100f7224 */ /* 0x000fe400078e0202 */
.L_x_15:
[----:B------:R-:W1:Y:S01]  /*1210*/  LDCU UR4, c[0x0][0xb30] ;  /* 0x00016600ff0477ac */ /* 0x000e620008000800 */
[----:B------:R-:W2:Y:S08]  /*1220*/  S2UR UR37, SR_CgaCtaId ;  /* 0x00000000002579c3 */ /* 0x000eb00000008800 */
[----:B------:R-:W3:Y:S01]  /*1230*/  LDC R26, c[0x0][0xb24] ;  /* 0x0002c900ff1a7b82 */ /* 0x000ee20000000800 */
[----:B-1----:R-:W-:-:S09]  /*1240*/  UISETP.NE.AND UP1, UPT, UR4, 0x1, UPT ;  /* 0x000000010400788c */ /* 0x002fd2000bf25270 */
[----:B--2---:R-:W-:Y:S05]  /*1250*/  BRA.U UP1, `(.L_x_16) ;  /* 0x0000000101407547 */ /* 0x004fea000b800000 */
[----:B------:R-:W1:Y:S08]  /*1260*/  LDC.64 R4, c[0x0][0xb10] ;  /* 0x0002c400ff047b82 */ /* 0x000e700000000a00 */
[----:B------:R-:W2:Y:S08]  /*1270*/  LDC.64 R2, c[0x0][0xb18] ;  /* 0x0002c600ff027b82 */ /* 0x000eb00000000a00 */
[----:B------:R-:W4:Y:S08]  /*1280*/  LDC R6, c[0x0][0xb20] ;  /* 0x0002c800ff067b82 */ /* 0x000f300000000800 */
[----:B------:R-:W3:Y:S01]  /*1290*/  LDC R7, c[0x0][0xb0c] ;  /* 0x0002c300ff077b82 */ /* 0x000ee20000000800 */
[----:B-1----:R-:W-:-:S05]  /*12a0*/  IMAD.HI.U32 R4, R15, R4, RZ ;  /* 0x000000040f047227 */ /* 0x002fca00078e00ff */
[----:B------:R-:W-:Y:S01]  /*12b0*/  SHF.R.U32.HI R4, RZ, R5, R4 ;  /* 0x00000005ff047219 */ /* 0x000fe20000011604 */
[----:B--2---:R-:W-:Y:S01]  /*12c0*/  IMAD.HI.U32 R3, R14, R3, RZ ;  /* 0x000000030e037227 */ /* 0x004fe200078e00ff */
[----:B------:R-:W-:-:S04]  /*12d0*/  ISETP.NE.AND P0, PT, R2, 0x1, PT ;  /* 0x000000010200780c */ /* 0x000fc80003f05270 */
[----:B----4-:R-:W-:-:S04]  /*12e0*/  SHF.R.U32.HI R3, RZ, R6, R3 ;  /* 0x00000006ff037219 */ /* 0x010fc80000011603 */
[----:B------:R-:W-:Y:S02]  /*12f0*/  SEL R3, R14, R3, !P0 ;  /* 0x000000030e037207 */ /* 0x000fe40004000000 */
[----:B---3--:R-:W-:-:S04]  /*1300*/  ISETP.NE.AND P1, PT, R7, 0x1, PT ;  /* 0x000000010700780c */ /* 0x008fc80003f25270 */
[----:B------:R-:W-:-:S05]  /*1310*/  SEL R4, R15, R4, !P1 ;  /* 0x000000040f047207 */ /* 0x000fca0004800000 */
[----:B------:R-:W-:Y:S02]  /*1320*/  IMAD.IADD R5, R3, 0x1, -R4 ;  /* 0x0000000103057824 */ /* 0x000fe400078e0a04 */
[----:B------:R-:W-:Y:S02]  /*1330*/  IMAD.IADD R3, R4, 0x1, -R3 ;  /* 0x0000000104037824 */ /* 0x000fe400078e0a03 */
[----:B------:R-:W-:Y:S02]  /*1340*/  IMAD R15, R5, R7, R15 ;  /* 0x00000007050f7224 */ /* 0x000fe400078e020f */
[----:B------:R-:W-:-:S07]  /*1350*/  IMAD R14, R3, R2, R14 ;  /* 0x00000002030e7224 */ /* 0x000fce00078e020e */
.L_x_16:
[----:B------:R-:W-:Y:S01]  /*1360*/  BAR.SYNC.DEFER_BLOCKING 0x0 ;  /* 0x0000000000007b1d */ /* 0x000fe20000010000 */
[----:B------:R-:W-:Y:S01]  /*1370*/  UISETP.NE.AND UP1, UPT, UR8, 0x2, UPT ;  /* 0x000000020800788c */ /* 0x000fe2000bf25270 */
[----:B------:R-:W-:Y:S02]  /*1380*/  ISETP.NE.OR P5, PT, R0, 0x2, !P5 ;  /* 0x000000020000780c */ /* 0x000fe40006fa5670 */
[----:B------:R-:W-:-:S06]  /*1390*/  LOP3.LUT R2, R76, 0x1f, RZ, 0xc0, !PT ;  /* 0x0000001f4c027812 */ /* 0x000fcc00078ec0ff */
[----:B------:R-:W-:Y:S05]  /*13a0*/  BRA.U UP1, `(.L_x_17) ;  /* 0x00000011015c7547 */ /* 0x000fea000b800000 */
[----:B------:R-:W1:Y:S01]  /*13b0*/  LDCU UR13, c[0x0][0x38c] ;  /* 0x00007180ff0d77ac */ /* 0x000e620008000800 */
[----:B------:R-:W2:Y:S01]  /*13c0*/  LDC R8, c[0x0][0x370] ;  /* 0x0000dc00ff087b82 */ /* 0x000ea20000000800 */
[----:B------:R-:W-:Y:S01]  /*13d0*/  PLOP3.LUT P1, PT, PT, PT, UP2, 0x80, 0x8 ;  /* 0x000000000008781c */ /* 0x000fe20003f2f028 */
[----:B------:R-:W-:Y:S01]  /*13e0*/  IMAD.MOV.U32 R17, RZ, RZ, 0x1 ;  /* 0x00000001ff117424 */ /* 0x000fe200078e00ff */
[----:B------:R-:W-:Y:S01]  /*13f0*/  ISETP.EQ.OR P4, PT, R2, RZ, P5 ;  /* 0x000000ff0200720c */ /* 0x000fe20002f82670 */
[----:B------:R-:W-:Y:S01]  /*1400*/  IMAD.MOV.U32 R16, RZ, RZ, RZ ;  /* 0x000000ffff107224 */ /* 0x000fe200078e00ff */
[----:B------:R-:W-:Y:S02]  /*1410*/  PLOP3.LUT P1, PT, P1, PT, PT, 0x8, 0x80 ;  /* 0x000000000080781c */ /* 0x000fe40000f2e170 */
[----:B------:R-:W-:Y:S01]  /*1420*/  CS2R R12, SRZ ;  /* 0x00000000000c7805 */ /* 0x000fe2000001ff00 */
[----:B------:R-:W-:Y:S01]  /*1430*/  IMAD.MOV.U32 R11, RZ, RZ, 0x1 ;  /* 0x00000001ff0b7424 */ /* 0x000fe200078e00ff */
[----:B------:R-:W4:Y:S01]  /*1440*/  LDC R0, c[0x0][0x374] ;  /* 0x0000dd00ff007b82 */ /* 0x000f220000000800 */
[----:B------:R-:W2:Y:S01]  /*1450*/  LDCU.64 UR22, c[0x0][0x348] ;  /* 0x00006900ff1677ac */ /* 0x000ea20008000a00 */
[----:B------:R-:W-:Y:S01]  /*1460*/  UMOV UR6, URZ ;  /* 0x000000ff00067c82 */ /* 0x000fe20008000000 */
[----:B-1----:R-:W-:-:S04]  /*1470*/  UIADD3 UR5, UPT, UPT, UR13, 0x1f, URZ ;  /* 0x0000001f0d057890 */ /* 0x002fc8000fffe0ff */
[----:B------:R-:W-:-:S04]  /*1480*/  USHF.R.S32.HI UR4, URZ, 0x1f, UR5 ;  /* 0x0000001fff047899 */ /* 0x000fc80008011405 */
[----:B------:R-:W-:-:S04]  /*1490*/  ULEA.HI UR4, UR4, UR5, URZ, 0x5 ;  /* 0x0000000504047291 */ /* 0x000fc8000f8f28ff */
[----:B------:R-:W-:Y:S02]  /*14a0*/  USHF.R.S32.HI UR15, URZ, 0x5, UR4 ;  /* 0x00000005ff0f7899 */ /* 0x000fe40008011404 */
[----:B------:R-:W-:Y:S02]  /*14b0*/  UIADD3 UR4, UPT, UPT, UR13, -0x1, URZ ;  /* 0xffffffff0d047890 */ /* 0x000fe4000fffe0ff */
[----:B------:R-:W-:Y:S02]  /*14c0*/  UISETP.LT.U32.AND UP0, UPT, UR15, 0x4, UPT ;  /* 0x000000040f00788c */ /* 0x000fe4000bf01070 */
[----:B------:R-:W-:Y:S02]  /*14d0*/  UISETP.GE.U32.AND UP1, UPT, UR4, -0x3f, UPT ;  /* 0xffffffc10400788c */ /* 0x000fe4000bf26070 */
[----:B------:R-:W-:Y:S02]  /*14e0*/  USEL UR14, UR15, 0x4, UP0 ;  /* 0x000000040f0e7887 */ /* 0x000fe40008000000 */
[----:B------:R-:W-:-:S02]  /*14f0*/  UIADD3 UR13, UPT, UPT, UR13, 0x3e, URZ ;  /* 0x0000003e0d0d7890 */ /* 0x000fc4000fffe0ff */
[----:B------:R-:W-:Y:S02]  /*1500*/  UIADD3 UR5, UPT, UPT, UR14, -0x1, URZ ;  /* 0xffffffff0e057890 */ /* 0x000fe4000fffe0ff */
[----:B------:R-:W-:-:S03]  /*1510*/  UIADD3 UR7, UPT, UPT, UR15, -UR14, URZ ;  /* 0x8000000e0f077290 */ /* 0x000fc6000fffe0ff */
[----:B------:R-:W-:-:S04]  /*1520*/  @UP1 UIADD3 UR5, UPT, UPT, UR14, URZ, URZ ;  /* 0x000000ff0e051290 */ /* 0x000fc8000fffe0ff */
[----:B--2---:R-:W-:-:S12]  /*1530*/  UIADD3 UR5, UPT, UPT, UR5, 0x1, URZ ;  /* 0x0000000105057890 */ /* 0x004fd8000fffe0ff */
.L_x_35:
[----:B------:R-:W-:Y:S01]  /*1540*/  UISETP.NE.AND UP0, UPT, UR37, URZ, UPT ;  /* 0x000000ff2500728c */ /* 0x000fe2000bf05270 */
[----:B------:R-:W1:Y:S08]  /*1550*/  S2UR UR37, SR_CgaCtaId ;  /* 0x00000000002579c3 */ /* 0x000e700000008800 */
[----:B------:R-:W-:Y:S05]  /*1560*/  BRA.U UP0, `(.L_x_18) ;  /* 0x0000000100347547 */ /* 0x000fea000b800000 */
[----:B------:R-:W2:Y:S01]  /*1570*/  S2R R2, SR_CgaCtaId ;  /* 0x0000000000027919 */ /* 0x000ea20000008800 */
[----:B------:R-:W-:-:S04]  /*1580*/  MOV R3, 0x400 ;  /* 0x0000040000037802 */ /* 0x000fc80000000f00 */
[----:B--2---:R-:W-:Y:S02]  /*1590*/  LEA R2, R2, R3, 0x18 ;  /* 0x0000000302027211 */ /* 0x004fe400078ec0ff */
[----:B------:R-:W-:-:S03]  /*15a0*/  SHF.L.U32 R3, R11, 0x1f, RZ ;  /* 0x0000001f0b037819 */ /* 0x000fc600000006ff */
[----:B------:R-:W-:-:S04]  /*15b0*/  IMAD R2, R12, 0x8, R2 ;  /* 0x000000080c027824 */ /* 0x000fc800078e0202 */
[----:B------:R-:W2:Y:S02]  /*15c0*/  SYNCS.PHASECHK.TRANS64.TRYWAIT P0, [R2+URZ+0x100], R3 ;  /* 0x00010003020075a7 */ /* 0x000ea400080011ff */
[----:B--2---:R-:W-:Y:S05]  /*15d0*/  @!P0 BRA `(.L_x_19) ;  /* 0x0000008800408947 */ /* 0x004fea0003800000 */
.L_x_167:
[----:B------:R-:W-:Y:S01]  /*15e0*/  VIADD R12, R12, 0x1 ;  /* 0x000000010c0c7836 */ /* 0x000fe20000000000 */
[----:B------:R2:W-:Y:S04]  /*15f0*/  SYNCS.ARRIVE.TRANS64.A1T0 RZ, [R2+URZ+0xf0], RZ ;  /* 0x0000f0ff02ff79a7 */ /* 0x0005e800081000ff */
[----:B------:R-:W-:-:S04]  /*1600*/  ISETP.NE.AND P0, PT, R12, 0x2, PT ;  /* 0x000000020c00780c */ /* 0x000fc80003f05270 */
[----:B------:R-:W-:Y:S02]  /*1610*/  SEL R12, R12, RZ, P0 ;  /* 0x000000ff0c0c7207 */ /* 0x000fe40000000000 */
[----:B--2---:R-:W-:-:S04]  /*1620*/  SEL R2, RZ, 0x1, P0 ;  /* 0x00000001ff027807 */ /* 0x004fc80000000000 */
[----:B------:R-:W-:-:S07]  /*1630*/  LOP3.LUT R11, R11, R2, RZ, 0x3c, !PT ;  /* 0x000000020b0b7212 */ /* 0x000fce00078e3cff */
.L_x_18:
[----:B------:R-:W-:Y:S01]  /*1640*/  UMOV UR4, 0x400 ;  /* 0x0000040000047882 */ /* 0x000fe20000000000 */
[----:B------:R-:W-:Y:S01]  /*1650*/  SHF.L.U32 R2, R17, 0x1f, RZ ;  /* 0x0000001f11027819 */ /* 0x000fe200000006ff */
[----:B-1----:R-:W-:Y:S01]  /*1660*/  ULEA UR4, UR37, UR4, 0x18 ;  /* 0x0000000425047291 */ /* 0x002fe2000f8ec0ff */
[----:B------:R-:W-:Y:S01]  /*1670*/  R2UR UR35, R15 ;  /* 0x000000000f2372ca */ /* 0x000fe200000e0000 */
[----:B------:R-:W-:Y:S01]  /*1680*/  UISETP.GE.U32.AND UP0, UPT, UR13, 0x3f, UPT ;  /* 0x0000003f0d00788c */ /* 0x000fe2000bf06070 */
[----:B------:R-:W-:Y:S01]  /*1690*/  R2UR UR11, R14 ;  /* 0x000000000e0b72ca */ /* 0x000fe200000e0000 */
[----:B------:R-:W-:Y:S01]  /*16a0*/  ULEA UR8, UR6, UR4, 0x3 ;  /* 0x0000000406087291 */ /* 0x000fe2000f8e18ff */
[----:B------:R-:W-:-:S08]  /*16b0*/  UMOV UR24, URZ ;  /* 0x000000ff00187c82 */ /* 0x000fd00008000000 */
[----:B------:R1:W2:Y:S01]  /*16c0*/  SYNCS.PHASECHK.TRANS64.TRYWAIT P0, [UR8+0x20], R2 ;  /* 0x00002002ff0075a7 */ /* 0x0002a20008001108 */
[----:B------:R-:W-:Y:S02]  /*16d0*/  USHF.L.U32 UR35, UR35, 0x6, URZ ;  /* 0x0000000623237899 */ /* 0x000fe400080006ff */
[----:B------:R-:W-:Y:S01]  /*16e0*/  USHF.L.U32 UR11, UR11, 0x8, URZ ;  /* 0x000000080b0b7899 */ /* 0x000fe200080006ff */
[----:B------:R-:W-:Y:S11]  /*16f0*/  BRA.U !UP0, `(.L_x_20) ;  /* 0x0000000108a87547 */ /* 0x000ff6000b800000 */
[----:B------:R-:W-:Y:S01]  /*1700*/  UMOV UR16, URZ ;  /* 0x000000ff00107c82 */ /* 0x000fe20008000000 */
[----:B------:R-:W-:-:S05]  /*1710*/  UMOV UR17, UR6 ;  /* 0x0000000600117c82 */ /* 0x000fca0008000000 */
.L_x_25:
[----:B-1----:R-:W-:Y:S01]  /*1720*/  ULEA UR33, UR17, UR4, 0x3 ;  /* 0x0000000411217291 */ /* 0x002fe2000f8e18ff */
[----:B--2---:R-:W-:Y:S01]  /*1730*/  @!P5 MOV R3, 0xa000 ;  /* 0x0000a0000003d802 */ /* 0x004fe20000000f00 */
[----:B--2---:R-:W-:Y:S10]  /*1740*/  @P0 BRA `(.L_x_21) ;  /* 0x00000000000c0947 */ /* 0x004ff40003800000 */
[----:B------:R-:W-:-:S04]  /*1750*/  SHF.L.U32 R4, R17, 0x1f, RZ ;  /* 0x0000001f11047819 */ /* 0x000fc800000006ff */
[----:B------:R-:W2:Y:S02]  /*1760*/  SYNCS.PHASECHK.TRANS64.TRYWAIT P0, [UR33+0x20], R4 ;  /* 0x00002004ff0075a7 */ /* 0x000ea40008001121 */
[----:B--2---:R-:W-:Y:S05]  /*1770*/  @!P0 BRA `(.L_x_22) ;  /* 0x0000008400ec8947 */ /* 0x004fea0003800000 */
.L_x_21:
[----:B------:R2:W-:Y:S01]  /*1780*/  @!P5 SYNCS.ARRIVE.TRANS64 RZ, [UR33], R3 ;  /* 0x00000003ffffd9a7 */ /* 0x0005e20008000021 */
[----:B------:R-:W-:Y:S04]  /*1790*/  BSSY.RECONVERGENT B0, `(.L_x_23) ;  /* 0x0000003000007945 */ /* 0x000fe80003800200 */
[----:B------:R-:W-:Y:S05]  /*17a0*/  @P4 BRA `(.L_x_24) ;  /* 0x0000000000044947 */ /* 0x000fea0003800000 */
[----:B------:R-:W-:Y:S05]  /*17b0*/  BPT.TRAP 0x1 ;  /* 0x000000040000795c */ /* 0x000fea0000300000 */
.L_x_24:
[----:B------:R-:W-:Y:S05]  /*17c0*/  BSYNC.RECONVERGENT B0 ;  /* 0x0000000000007941 */ /* 0x000fea0003800200 */
.L_x_23:
[----:B------:R-:W-:Y:S02]  /*17d0*/  UIADD3 UR6, UPT, UPT, UR17, 0x1, URZ ;  /* 0x0000000111067890 */ /* 0x000fe4000fffe0ff */
[----:B------:R-:W-:Y:S02]  /*17e0*/  ULEA UR32, UR17, UR4, 0xd ;  /* 0x0000000411207291 */ /* 0x000fe4000f8e68ff */
[----:B------:R-:W-:Y:S02]  /*17f0*/  UISETP.NE.AND UP0, UPT, UR6, 0x4, UPT ;  /* 0x000000040600788c */ /* 0x000fe4000bf05270 */
[----:B------:R-:W-:Y:S02]  /*1800*/  UIADD3 UR26, UP1, UPT, UR22, 0x80, URZ ;  /* 0x00000080161a7890 */ /* 0x000fe4000ff3e0ff */
[----:B------:R-:W-:Y:S02]  /*1810*/  USEL UR9, URZ, 0x1, UP0 ;  /* 0x00000001ff097887 */ /* 0x000fe40008000000 */
[----:B------:R-:W-:-:S02]  /*1820*/  USEL UR6, UR6, URZ, UP0 ;  /* 0x000000ff06067287 */ /* 0x000fc40008000000 */
[----:B------:R-:W-:Y:S02]  /*1830*/  UIADD3 UR20, UP0, UPT, UR22, 0x180, URZ ;  /* 0x0000018016147890 */ /* 0x000fe4000ff1e0ff */
[----:B------:R-:W-:Y:S01]  /*1840*/  ULEA UR8, UR6, UR4, 0x3 ;  /* 0x0000000406087291 */ /* 0x000fe2000f8e18ff */
[----:B------:R-:W-:Y:S01]  /*1850*/  LOP3.LUT R17, R17, UR9, RZ, 0x3c, !PT ;  /* 0x0000000911117c12 */ /* 0x000fe2000f8e3cff */
[----:B------:R-:W-:Y:S02]  /*1860*/  USHF.L.U32 UR34, UR16, 0x5, URZ ;  /* 0x0000000510227899 */ /* 0x000fe400080006ff */
[----:B------:R-:W-:Y:S01]  /*1870*/  UIADD3.X UR27, UPT, UPT, URZ, UR23, URZ, UP1, !UPT ;  /* 0x00000017ff1b7290 */ /* 0x000fe20008ffe4ff */
[----:B-1----:R-:W-:Y:S01]  /*1880*/  SHF.L.U32 R2, R17, 0x1f, RZ ;  /* 0x0000001f11027819 */ /* 0x002fe200000006ff */
[----:B------:R-:W-:Y:S02]  /*1890*/  UIADD3 UR32, UPT, UPT, UR32, 0x8800, URZ ;  /* 0x0000880020207890 */ /* 0x000fe4000fffe0ff */
[----:B------:R-:W-:Y:S01]  /*18a0*/  UIADD3.X UR21, UPT, UPT, URZ, UR23, URZ, UP0, !UPT ;  /* 0x00000017ff157290 */ /* 0x000fe200087fe4ff */
[----:B------:R1:W1:Y:S01]  /*18b0*/  SYNCS.PHASECHK.TRANS64.TRYWAIT P0, [UR8+0x20], R2 ;  /* 0x00002002ff0075a7 */ /* 0x0002620008001108 */
[----:B------:R-:W-:Y:S01]  /*18c0*/  ULEA UR8, UR17, UR4, 0xf ;  /* 0x0000000411087291 */ /* 0x000fe2000f8e78ff */
[----:B------:R-:W-:Y:S01]  /*18d0*/  UMOV UR18, 0x0 ;  /* 0x0000000000127882 */ /* 0x000fe20000000000 */
[----:B------:R-:W-:-:S02]  /*18e0*/  UMOV UR19, 0x10000000 ;  /* 0x1000000000137882 */ /* 0x000fc40000000000 */
[----:B------:R-:W-:Y:S01]  /*18f0*/  UIADD3 UR8, UPT, UPT, UR8, 0x10800, URZ ;  /* 0x0001080008087890 */ /* 0x000fe2000fffe0ff */
[----:B------:R1:W-:Y:S01]  /*1900*/  UTMALDG.3D [UR32], [UR26], desc[UR18] ;  /* 0x000012201a0075b4 */ /* 0x0003e20008011000 */
[----:B------:R-:W-:Y:S01]  /*1910*/  UMOV UR12, UR36 ;  /* 0x00000024000c7c82 */ /* 0x000fe20008000000 */
[----:B------:R-:W-:Y:S01]  /*1920*/  UMOV UR9, UR33 ;  /* 0x0000002100097c82 */ /* 0x000fe20008000000 */
[----:B------:R-:W-:Y:S01]  /*1930*/  UMOV UR10, UR34 ;  /* 0x00000022000a7c82 */ /* 0x000fe20008000000 */
[----:B------:R-:W-:Y:S01]  /*1940*/  UIADD3 UR16, UPT, UPT, UR16, 0x1, URZ ;  /* 0x0000000110107890 */ /* 0x000fe2000fffe0ff */
[----:B------:R-:W-:Y:S01]  /*1950*/  UMOV UR24, UR5 ;  /* 0x0000000500187c82 */ /* 0x000fe20008000000 */
[----:B------:R-:W-:Y:S02]  /*1960*/  UMOV UR17, UR6 ;  /* 0x0000000600117c82 */ /* 0x000fe40008000000 */
[----:B------:R1:W-:Y:S01]  /*1970*/  UTMALDG.3D [UR8], [UR20], desc[UR18] ;  /* 0x00001208140075b4 */ /* 0x0003e20008011000 */
[----:B------:R-:W-:-:S09]  /*1980*/  UISETP.NE.AND UP0, UPT, UR16, UR5, UPT ;  /* 0x000000051000728c */ /* 0x000fd2000bf05270 */
[----:B------:R-:W-:Y:S05]  /*1990*/  BRA.U UP0, `(.L_x_25) ;  /* 0xfffffffd00607547 */ /* 0x000fea000b83ffff */
.L_x_20:
[----:B-1----:R-:W-:Y:S01]  /*19a0*/  ULEA UR8, UR6, UR4, 0x3 ;  /* 0x0000000406087291 */ /* 0x002fe2000f8e18ff */
[----:B------:R-:W-:Y:S01]  /*19b0*/  SHF.L.U32 R2, R17, 0x1f, RZ ;  /* 0x0000001f11027819 */ /* 0x000fe200000006ff */
[----:B------:R-:W-:Y:S01]  /*19c0*/  @!P1 SYNCS.ARRIVE.TRANS64.A1T0 RZ, [UR4+0x88], RZ ;  /* 0x000088ffffff99a7 */ /* 0x000fe20008100004 */
[----:B------:R-:W-:-:S06]  /*19d0*/  UISETP.GT.AND UP0, UPT, UR15, UR14, UPT ;  /* 0x0000000e0f00728c */ /* 0x000fcc000bf04270 */
[----:B--2---:R1:W2:Y:S03]  /*19e0*/  SYNCS.PHASECHK.TRANS64.TRYWAIT P0, [UR8+0x20], R2 ;  /* 0x00002002ff0075a7 */ /* 0x0042a60008001108 */
[----:B------:R-:W-:Y:S05]  /*19f0*/  BRA.U !UP0, `(.L_x_26) ;  /* 0x0000000108ac7547 */ /* 0x000fea000b800000 */
[----:B------:R-:W-:Y:S01]  /*1a00*/  UIADD3 UR21, UPT, UPT, UR7, UR24, URZ ;  /* 0x0000001807157290 */ /* 0x000fe2000fffe0ff */
[----:B------:R-:W-:-:S11]  /*1a10*/  UMOV UR25, UR6 ;  /* 0x0000000600197c82 */ /* 0x000fd60008000000 */
.L_x_31:
[----:B-1----:R-:W-:Y:S01]  /*1a20*/  ULEA UR17, UR25, UR4, 0x3 ;  /* 0x0000000419117291 */ /* 0x002fe2000f8e18ff */
[----:B--2---:R-:W-:Y:S01]  /*1a30*/  @!P5 MOV R3, 0xa000 ;  /* 0x0000a0000003d802 */ /* 0x004fe20000000f00 */
[----:B--2---:R-:W-:Y:S10]  /*1a40*/  @P0 BRA `(.L_x_27) ;  /* 0x00000000000c0947 */ /* 0x004ff40003800000 */
[----:B------:R-:W-:-:S04]  /*1a50*/  SHF.L.U32 R4, R17, 0x1f, RZ ;  /* 0x0000001f11047819 */ /* 0x000fc800000006ff */
[----:B------:R-:W2:Y:S02]  /*1a60*/  SYNCS.PHASECHK.TRANS64.TRYWAIT P0, [UR17+0x20], R4 ;  /* 0x00002004ff0075a7 */ /* 0x000ea40008001111 */
[----:B--2---:R-:W-:Y:S05]  /*1a70*/  @!P0 BRA `(.L_x_28) ;  /* 0x0000008400448947 */ /* 0x004fea0003800000 */
.L_x_27:
[----:B------:R2:W-:Y:S01]  /*1a80*/  @!P5 SYNCS.ARRIVE.TRANS64 RZ, [UR17], R3 ;  /* 0x00000003ffffd9a7 */ /* 0x0005e20008000011 */
[----:B------:R-:W-:Y:S04]  /*1a90*/  BSSY.RECONVERGENT B0, `(.L_x_29) ;  /* 0x0000003000007945 */ /* 0x000fe80003800200 */
[----:B------:R-:W-:Y:S05]  /*1aa0*/  @P4 BRA `(.L_x_30) ;  /* 0x0000000000044947 */ /* 0x000fea0003800000 */
[----:B------:R-:W-:Y:S05]  /*1ab0*/  BPT.TRAP 0x1 ;  /* 0x000000040000795c */ /* 0x000fea0000300000 */
.L_x_30:
[----:B------:R-:W-:Y:S05]  /*1ac0*/  BSYNC.RECONVERGENT B0 ;  /* 0x0000000000007941 */ /* 0x000fea0003800200 */
.L_x_29:
        /* <DEDUP_REMOVED lines=10> */
[----:B------:R-:W-:Y:S01]  /*1b70*/  UIADD3 UR16, UPT, UPT, UR16, 0x8800, URZ ;  /* 0x0000880010107890 */ /* 0x000fe2000fffe0ff */
[----:B-1----:R-:W-:Y:S01]  /*1b80*/  SHF.L.U32 R2, R17, 0x1f, RZ ;  /* 0x0000001f11027819 */ /* 0x002fe200000006ff */
[----:B------:R-:W-:Y:S02]  /*1b90*/  UIADD3.X UR31, UPT, UPT, URZ, UR23, URZ, UP1, !UPT ;  /* 0x00000017ff1f7290 */ /* 0x000fe40008ffe4ff */
[----:B------:R-:W-:Y:S01]  /*1ba0*/  UIADD3.X UR29, UPT, UPT, URZ, UR23, URZ, UP0, !UPT ;  /* 0x00000017ff1d7290 */ /* 0x000fe200087fe4ff */
[----:B------:R1:W1:Y:S01]  /*1bb0*/  SYNCS.PHASECHK.TRANS64.TRYWAIT P0, [UR8+0x20], R2 ;  /* 0x00002002ff0075a7 */ /* 0x0002620008001108 */
[----:B------:R-:W-:Y:S01]  /*1bc0*/  ULEA UR8, UR25, UR4, 0xf ;  /* 0x0000000419087291 */ /* 0x000fe2000f8e78ff */
[----:B------:R-:W-:Y:S01]  /*1bd0*/  UMOV UR26, 0x0 ;  /* 0x00000000001a7882 */ /* 0x000fe20000000000 */
[----:B------:R-:W-:-:S02]  /*1be0*/  UMOV UR27, 0x10000000 ;  /* 0x10000000001b7882 */ /* 0x000fc40000000000 */
[----:B------:R-:W-:Y:S01]  /*1bf0*/  UIADD3 UR8, UPT, UPT, UR8, 0x10800, URZ ;  /* 0x0001080008087890 */ /* 0x000fe2000fffe0ff */
[----:B------:R-:W-:Y:S01]  /*1c00*/  UMOV UR19, UR35 ;  /* 0x0000002300137c82 */ /* 0x000fe20008000000 */
[----:B------:R-:W-:Y:S01]  /*1c10*/  UMOV UR20, UR36 ;  /* 0x0000002400147c82 */ /* 0x000fe20008000000 */
[----:B------:R-:W-:Y:S01]  /*1c20*/  UMOV UR12, UR36 ;  /* 0x00000024000c7c82 */ /* 0x000fe20008000000 */
[----:B------:R-:W-:Y:S01]  /*1c30*/  UMOV UR9, UR17 ;  /* 0x0000001100097c82 */ /* 0x000fe20008000000 */
[----:B------:R-:W-:Y:S01]  /*1c40*/  UMOV UR10, UR18 ;  /* 0x00000012000a7c82 */ /* 0x000fe20008000000 */
[----:B------:R1:W-:Y:S01]  /*1c50*/  UTMALDG.3D [UR16], [UR30], desc[UR26] ;  /* 0x00001a101e0075b4 */ /* 0x0003e20008011000 */
[----:B------:R-:W-:Y:S01]  /*1c60*/  UIADD3 UR24, UPT, UPT, UR24, 0x1, URZ ;  /* 0x0000000118187890 */ /* 0x000fe2000fffe0ff */
[----:B------:R-:W-:-:S03]  /*1c70*/  UMOV UR25, UR6 ;  /* 0x0000000600197c82 */ /* 0x000fc60008000000 */
[----:B------:R-:W-:Y:S01]  /*1c80*/  UISETP.NE.AND UP0, UPT, UR24, UR21, UPT ;  /* 0x000000151800728c */ /* 0x000fe2000bf05270 */
[----:B------:R1:W-:Y:S08]  /*1c90*/  UTMALDG.3D [UR8], [UR28], desc[UR26] ;  /* 0x00001a081c0075b4 */ /* 0x0003f00008011000 */
[----:B------:R-:W-:Y:S05]  /*1ca0*/  BRA.U UP0, `(.L_x_31) ;  /* 0xfffffffd005c7547 */ /* 0x000fea000b83ffff */
.L_x_26:
[C---:B-1----:R-:W-:Y:S01]  /*1cb0*/  LEA R2, R16.reuse, UR4, 0x3 ;  /* 0x0000000410027c11 */ /* 0x042fe2000f8e18ff */
[----:B------:R-:W-:Y:S01]  /*1cc0*/  NOP ;  /* 0x0000000000007918 */ /* 0x000fe20000000000 */
[----:B--2---:R-:W-:Y:S02]  /*1cd0*/  SHF.L.U32 R3, R13, 0x1f, RZ ;  /* 0x0000001f0d037819 */ /* 0x004fe400000006ff */
[----:B------:R-:W-:Y:S02]  /*1ce0*/  LEA R4, R16, UR4, 0x4 ;  /* 0x0000000410047c11 */ /* 0x000fe4000f8e20ff */
[----:B------:R-:W1:Y:S02]  /*1cf0*/  SYNCS.PHASECHK.TRANS64.TRYWAIT P0, [R2+URZ+0x90], R3 ;  /* 0x00009003020075a7 */ /* 0x000e6400080011ff */
[----:B-1----:R-:W-:Y:S05]  /*1d00*/  @!P0 BRA `(.L_x_32) ;  /* 0x0000008000b88947 */ /* 0x002fea0003800000 */
.L_x_170:
[----:B------:R-:W2:Y:S01]  /*1d10*/  LDS.128 R4, [R4+0x120] ;  /* 0x0001200004047984 */ /* 0x000ea20000000c00 */
[----:B---3--:R-:W-:Y:S01]  /*1d20*/  ISETP.GE.AND P0, PT, R26, 0x1, PT ;  /* 0x000000011a00780c */ /* 0x008fe20003f06270 */
[----:B-1----:R-:W-:Y:S01]  /*1d30*/  VIADD R2, R2, 0xa0 ;  /* 0x000000a002027836 */ /* 0x002fe20000000000 */
[----:B------:R-:W-:Y:S01]  /*1d40*/  @!PT LDS RZ, [RZ] ;  /* 0x00000000fffff984 */ /* 0x000fe20000000800 */
[----:B------:R-:W-:Y:S01]  /*1d50*/  @!PT LDS RZ, [RZ] ;  /* 0x00000000fffff984 */ /* 0x000fe20000000800 */
[----:B------:R-:W-:Y:S01]  /*1d60*/  @!PT LDS RZ, [RZ] ;  /* 0x00000000fffff984 */ /* 0x000fe20000000800 */
[----:B------:R-:W-:Y:S01]  /*1d70*/  @!PT LDS RZ, [RZ] ;  /* 0x00000000fffff984 */ /* 0x000fe20000000800 */
[----:B------:R1:W-:Y:S06]  /*1d80*/  MEMBAR.ALL.CTA ;  /* 0x0000000000007992 */ /* 0x0003ec0000008000 */
[----:B-1----:R-:W1:Y:S01]  /*1d90*/  FENCE.VIEW.ASYNC.S ;  /* 0x00000000000073c6 */ /* 0x002e620000000000 */
[----:B------:R-:W-:-:S04]  /*1da0*/  PRMT R2, RZ, 0x654, R2 ;  /* 0x00000654ff027816 */ /* 0x000fc80000000002 */
[----:B-1----:R1:W-:Y:S01]  /*1db0*/  SYNCS.ARRIVE.TRANS64.RED.A1T0 RZ, [R2+URZ], RZ ;  /* 0x000000ff02ff79a7 */ /* 0x0023e200081004ff */
[----:B--2---:R-:W-:-:S13]  /*1dc0*/  LOP3.LUT P2, RZ, R6, 0x1, RZ, 0xc0, !PT ;  /* 0x0000000106ff7812 */ /* 0x004fda000784c0ff */
[----:B------:R-:W-:Y:S01]  /*1dd0*/  @P2 SHF.R.U32.HI R3, RZ, 0x10, R5 ;  /* 0x00000010ff032819 */ /* 0x000fe20000011605 */
[----:B------:R-:W-:Y:S01]  /*1de0*/  VOTEU.ANY UP0, P2 ;  /* 0x0000000000ff7886 */ /* 0x000fe20001000100 */
[----:B------:R-:W-:Y:S02]  /*1df0*/  @P2 MOV R10, R4 ;  /* 0x00000004000a2202 */ /* 0x000fe40000000f00 */
[----:B------:R-:W-:Y:S02]  /*1e00*/  @P2 R2UR.BROADCAST UR8, R3 ;  /* 0x00000000030822ca */ /* 0x000fe400008e0000 */
[----:B------:R-:W-:-:S11]  /*1e10*/  @P2 LOP3.LUT R9, R5, 0xffff, RZ, 0xc0, !PT ;  /* 0x0000ffff05092812 */ /* 0x000fd600078ec0ff */
[----:B------:R-:W-:Y:S01]  /*1e20*/  @UP0 UMOV UR36, UR8 ;  /* 0x0000000800240c82 */ /* 0x000fe20008000000 */
[----:B-1----:R-:W-:Y:S05]  /*1e30*/  @!P0 BRA `(.L_x_33) ;  /* 0x0000000000b88947 */ /* 0x002fea0003800000 */
[----:B------:R-:W4:Y:S01]  /*1e40*/  LDC.64 R4, c[0x0][0xb18] ;  /* 0x0002c600ff047b82 */ /* 0x000f220000000a00 */
[----:B------:R-:W-:-:S07]  /*1e50*/  ISETP.NE.AND P3, PT, R26, 0x1, PT ;  /* 0x000000011a00780c */ /* 0x000fce0003f65270 */
[----:B------:R-:W1:Y:S08]  /*1e60*/  LDC.64 R6, c[0x0][0xb10] ;  /* 0x0002c400ff067b82 */ /* 0x000e700000000a00 */
[----:B------:R-:W2:Y:S08]  /*1e70*/  LDC R14, c[0x0][0xb20] ;  /* 0x0002c800ff0e7b82 */ /* 0x000eb00000000800 */
[----:B------:R-:W3:Y:S01]  /*1e80*/  LDC R15, c[0x0][0xb0c] ;  /* 0x0002c300ff0f7b82 */ /* 0x000ee20000000800 */
[----:B----4-:R-:W-:Y:S01]  /*1e90*/  IMAD.HI.U32 R19, R0, R5, RZ ;  /* 0x0000000500137227 */ /* 0x010fe200078e00ff */
[----:B------:R-:W-:-:S03]  /*1ea0*/  ISETP.NE.AND P0, PT, R4, 0x1, PT ;  /* 0x000000010400780c */ /* 0x000fc60003f05270 */
[----:B------:R-:W-:-:S03]  /*1eb0*/  IMAD.HI.U32 R5, R9, R5, RZ ;  /* 0x0000000509057227 */ /* 0x000fc600078e00ff */
[----:B------:R-:W4:Y:S01]  /*1ec0*/  LDC.64 R2, c[0x0][0xb28] ;  /* 0x0002ca00ff027b82 */ /* 0x000f220000000a00 */
[----:B-1----:R-:W-:-:S04]  /*1ed0*/  IMAD.HI.U32 R20, R8, R6, RZ ;  /* 0x0000000608147227 */ /* 0x002fc800078e00ff */
[----:B------:R-:W-:Y:S01]  /*1ee0*/  IMAD.HI.U32 R21, R10, R6, RZ ;  /* 0x000000060a157227 */ /* 0x000fe200078e00ff */
[----:B------:R-:W-:Y:S02]  /*1ef0*/  SHF.R.U32.HI R20, RZ, R7, R20 ;  /* 0x00000007ff147219 */ /* 0x000fe40000011614 */
[-C--:B--2---:R-:W-:Y:S02]  /*1f00*/  SHF.R.U32.HI R19, RZ, R14.reuse, R19 ;  /* 0x0000000eff137219 */ /* 0x084fe40000011613 */
[----:B------:R-:W-:Y:S02]  /*1f10*/  SHF.R.U32.HI R5, RZ, R14, R5 ;  /* 0x0000000eff057219 */ /* 0x000fe40000011605 */
[----:B------:R-:W-:Y:S02]  /*1f20*/  SEL R19, R0, R19, !P0 ;  /* 0x0000001300137207 */ /* 0x000fe40004000000 */
[----:B------:R-:W-:Y:S02]  /*1f30*/  SHF.R.U32.HI R21, RZ, R7, R21 ;  /* 0x00000007ff157219 */ /* 0x000fe40000011615 */
[----:B---3--:R-:W-:-:S02]  /*1f40*/  ISETP.NE.AND P1, PT, R15, 0x1, PT ;  /* 0x000000010f00780c */ /* 0x008fc40003f25270 */
[----:B------:R-:W-:Y:S02]  /*1f50*/  SEL R5, R9, R5, !P0 ;  /* 0x0000000509057207 */ /* 0x000fe40004000000 */
[----:B------:R-:W-:Y:S02]  /*1f60*/  SEL R20, R8, R20, !P1 ;  /* 0x0000001408147207 */ /* 0x000fe40004800000 */
[----:B------:R-:W-:Y:S01]  /*1f70*/  SEL R21, R10, R21, !P1 ;  /* 0x000000150a157207 */ /* 0x000fe20004800000 */
[----:B----4-:R-:W-:-:S04]  /*1f80*/  IMAD.HI.U32 R18, R19, R2, RZ ;  /* 0x0000000213127227 */ /* 0x010fc800078e00ff */
        /* <DEDUP_REMOVED lines=10> */
[----:B------:R-:W-:-:S04]  /*2030*/  @!P0 IMAD.HI.U32 R7, R21, R2, RZ ;  /* 0x0000000215078227 */ /* 0x000fc800078e00ff */
[----:B------:R-:W-:Y:S01]  /*2040*/  IMAD.MOV R2, RZ, RZ, -R6 ;  /* 0x000000ffff027224 */ /* 0x000fe200078e0a06 */
[----:B------:R-:W-:Y:S02]  /*2050*/  @!P0 SHF.R.U32.HI R3, RZ, R3, R7 ;  /* 0x00000003ff038219 */ /* 0x000fe40000011607 */
[----:B------:R-:W-:Y:S01]  /*2060*/  IADD3 R7, PT, PT, -R5, RZ, RZ ;  /* 0x000000ff05077210 */ /* 0x000fe20007ffe1ff */
[----:B------:R-:W-:Y:S01]  /*2070*/  IMAD R2, R26, R2, R5 ;  /* 0x000000021a027224 */ /* 0x000fe200078e0205 */
        /* <DEDUP_REMOVED lines=10> */
.L_x_33:
[----:B------:R-:W1:Y:S02]  /*2120*/  LDCU UR8, c[0x0][0xb30] ;  /* 0x00016600ff0877ac */ /* 0x000e640008000800 */
[----:B-1----:R-:W-:-:S09]  /*2130*/  UISETP.NE.AND UP0, UPT, UR8, 0x1, UPT ;  /* 0x000000010800788c */ /* 0x002fd2000bf05270 */
[----:B------:R-:W-:Y:S05]  /*2140*/  BRA.U UP0, `(.L_x_34) ;  /* 0x0000000100407547 */ /* 0x000fea000b800000 */
[----:B------:R-:W1:Y:S08]  /*2150*/  LDC.64 R4, c[0x0][0xb10] ;  /* 0x0002c400ff047b82 */ /* 0x000e700000000a00 */
[----:B------:R-:W2:Y:S08]  /*2160*/  LDC.64 R2, c[0x0][0xb18] ;  /* 0x0002c600ff027b82 */ /* 0x000eb00000000a00 */
[----:B------:R-:W3:Y:S08]  /*2170*/  LDC R6, c[0x0][0xb20] ;  /* 0x0002c800ff067b82 */ /* 0x000ef00000000800 */
[----:B------:R-:W4:Y:S01]  /*2180*/  LDC R7, c[0x0][0xb0c] ;  /* 0x0002c300ff077b82 */ /* 0x000f220000000800 */
[----:B-1----:R-:W-:-:S05]  /*2190*/  IMAD.HI.U32 R4, R10, R4, RZ ;  /* 0x000000040a047227 */ /* 0x002fca00078e00ff */
[----:B------:R-:W-:Y:S01]  /*21a0*/  SHF.R.U32.HI R4, RZ, R5, R4 ;  /* 0x00000005ff047219 */ /* 0x000fe20000011604 */
[----:B--2---:R-:W-:Y:S01]  /*21b0*/  IMAD.HI.U32 R3, R9, R3, RZ ;  /* 0x0000000309037227 */ /* 0x004fe200078e00ff */
[----:B------:R-:W-:-:S04]  /*21c0*/  ISETP.NE.AND P0, PT, R2, 0x1, PT ;  /* 0x000000010200780c */ /* 0x000fc80003f05270 */
[----:B---3--:R-:W-:-:S04]  /*21d0*/  SHF.R.U32.HI R3, RZ, R6, R3 ;  /* 0x00000006ff037219 */ /* 0x008fc80000011603 */
[----:B------:R-:W-:Y:S02]  /*21e0*/  SEL R3, R9, R3, !P0 ;  /* 0x0000000309037207 */ /* 0x000fe40004000000 */
[----:B----4-:R-:W-:-:S04]  /*21f0*/  ISETP.NE.AND P1, PT, R7, 0x1, PT ;  /* 0x000000010700780c */ /* 0x010fc80003f25270 */
[----:B------:R-:W-:-:S05]  /*2200*/  SEL R4, R10, R4, !P1 ;  /* 0x000000040a047207 */ /* 0x000fca0004800000 */
[----:B------:R-:W-:Y:S02]  /*2210*/  IMAD.IADD R5, R3, 0x1, -R4 ;  /* 0x0000000103057824 */ /* 0x000fe400078e0a04 */
[----:B------:R-:W-:Y:S02]  /*2220*/  IMAD.IADD R3, R4, 0x1, -R3 ;  /* 0x0000000104037824 */ /* 0x000fe400078e0a03 */
[----:B------:R-:W-:Y:S02]  /*2230*/  IMAD R10, R5, R7, R10 ;  /* 0x00000007050a7224 */ /* 0x000fe400078e020a */
[----:B------:R-:W-:-:S07]  /*2240*/  IMAD R9, R3, R2, R9 ;  /* 0x0000000203097224 */ /* 0x000fce00078e0209 */
.L_x_34:
[----:B------:R-:W-:Y:S01]  /*2250*/  VIADD R16, R16, 0x1 ;  /* 0x0000000110107836 */ /* 0x000fe20000000000 */
[----:B------:R-:W-:Y:S01]  /*2260*/  PLOP3.LUT P1, PT, PT, PT, PT, 0x80, 0x8 ;  /* 0x000000000008781c */ /* 0x000fe20003f2f070 */
[----:B------:R-:W-:Y:S02]  /*2270*/  IMAD.IADD R15, R10, 0x1, R63 ;  /* 0x000000010a0f7824 */ /* 0x000fe400078e023f */
[----:B------:R-:W-:Y:S01]  /*2280*/  IMAD.IADD R14, R9, 0x1, R62 ;  /* 0x00000001090e7824 */ /* 0x000fe200078e023e */
[----:B------:R-:W-:-:S04]  /*2290*/  ISETP.NE.AND P0, PT, R16, 0x2, PT ;  /* 0x000000021000780c */ /* 0x000fc80003f05270 */
[----:B------:R-:W-:Y:S02]  /*22a0*/  SEL R2, RZ, 0x1, P0 ;  /* 0x00000001ff027807 */ /* 0x000fe40000000000 */
[----:B------:R-:W-:Y:S02]  /*22b0*/  SEL R16, R16, RZ, P0 ;  /* 0x000000ff10107207 */ /* 0x000fe40000000000 */
[----:B------:R-:W-:Y:S01]  /*22c0*/  LOP3.LUT R13, R13, R2, RZ, 0x3c, !PT ;  /* 0x000000020d0d7212 */ /* 0x000fe200078e3cff */
[----:B------:R-:W-:Y:S06]  /*22d0*/  @P2 BRA `(.L_x_35) ;  /* 0xfffffff000982947 */ /* 0x000fec000383ffff */
[----:B------:R-:W-:Y:S01]  /*22e0*/  UIADD3 UR4, UPT, UPT, UR4, 0x20, URZ ;  /* 0x0000002004047890 */ /* 0x000fe2000fffe0ff */
[----:B------:R-:W-:-:S03]  /*22f0*/  SHF.L.U32 R2, R17, 0x1f, RZ ;  /* 0x0000001f11027819 */ /* 0x000fc600000006ff */
[----:B------:R-:W-:-:S09]  /*2300*/  ULEA UR5, UR6, UR4, 0x3 ;  /* 0x0000000406057291 */ /* 0x000fd2000f8e18ff */
[----:B------:R-:W1:Y:S02]  /*2310*/  SYNCS.PHASECHK.TRANS64.TRYWAIT P0, [UR5], R2 ;  /* 0x00000002ff0075a7 */ /* 0x000e640008001105 */
[----:B-1----:R-:W-:Y:S05]  /*2320*/  @!P0 BRA `(.L_x_36) ;  /* 0x0000007c00448947 */ /* 0x002fea0003800000 */
.L_x_172:
[----:B------:R-:W-:-:S04]  /*2330*/  UIADD3 UR6, UPT, UPT, UR6, 0x1, URZ ;  /* 0x0000000106067890 */ /* 0x000fc8000fffe0ff */
[----:B------:R-:W-:-:S04]  /*2340*/  UISETP.NE.AND UP0, UPT, UR6, 0x4, UPT ;  /* 0x000000040600788c */ /* 0x000fc8000bf05270 */
[----:B------:R-:W-:Y:S02]  /*2350*/  USEL UR7, URZ, 0x1, UP0 ;  /* 0x00000001ff077887 */ /* 0x000fe40008000000 */
[----:B------:R-:W-:-:S04]  /*2360*/  USEL UR6, UR6, URZ, UP0 ;  /* 0x000000ff06067287 */ /* 0x000fc80008000000 */
[----:B------:R-:W-:Y:S01]  /*2370*/  ULEA UR5, UR6, UR4, 0x3 ;  /* 0x0000000406057291 */ /* 0x000fe2000f8e18ff */
[----:B-1----:R-:W-:-:S04]  /*2380*/  LOP3.LUT R2, R17, UR7, RZ, 0x3c, !PT ;  /* 0x0000000711027c12 */ /* 0x002fc8000f8e3cff */
[----:B------:R-:W-:-:S04]  /*2390*/  SHF.L.U32 R3, R2, 0x1f, RZ ;  /* 0x0000001f02037819 */ /* 0x000fc800000006ff */
[----:B------:R-:W1:Y:S02]  /*23a0*/  SYNCS.PHASECHK.TRANS64.TRYWAIT P0, [UR5], R3 ;  /* 0x00000003ff0075a7 */ /* 0x000e640008001105 */
[----:B-1----:R-:W-:Y:S05]  /*23b0*/  @!P0 BRA `(.L_x_37) ;  /* 0x0000007c00388947 */ /* 0x002fea0003800000 */
.L_x_174:
[----:B------:R-:W-:-:S04]  /*23c0*/  UIADD3 UR6, UPT, UPT, UR6, 0x1, URZ ;  /* 0x0000000106067890 */ /* 0x000fc8000fffe0ff */
[----:B------:R-:W-:-:S04]  /*23d0*/  UISETP.NE.AND UP0, UPT, UR6, 0x4, UPT ;  /* 0x000000040600788c */ /* 0x000fc8000bf05270 */
[----:B------:R-:W-:Y:S02]  /*23e0*/  USEL UR7, URZ, 0x1, UP0 ;  /* 0x00000001ff077887 */ /* 0x000fe40008000000 */
[----:B------:R-:W-:-:S04]  /*23f0*/  USEL UR6, UR6, URZ, UP0 ;  /* 0x000000ff06067287 */ /* 0x000fc80008000000 */
[----:B------:R-:W-:Y:S01]  /*2400*/  ULEA UR5, UR6, UR4, 0x3 ;  /* 0x0000000406057291 */ /* 0x000fe2000f8e18ff */
[----:B------:R-:W-:-:S04]  /*2410*/  LOP3.LUT R2, R2, UR7, RZ, 0x3c, !PT ;  /* 0x0000000702027c12 */ /* 0x000fc8000f8e3cff */
[----:B-1----:R-:W-:-:S04]  /*2420*/  SHF.L.U32 R3, R2, 0x1f, RZ ;  /* 0x0000001f02037819 */ /* 0x002fc800000006ff */
[----:B------:R-:W1:Y:S02]  /*2430*/  SYNCS.PHASECHK.TRANS64.TRYWAIT P0, [UR5], R3 ;  /* 0x00000003ff0075a7 */ /* 0x000e640008001105 */
[----:B-1----:R-:W-:Y:S05]  /*2440*/  @!P0 BRA `(.L_x_38) ;  /* 0x0000007c002c8947 */ /* 0x002fea0003800000 */
.L_x_176:
[----:B------:R-:W-:-:S04]  /*2450*/  UIADD3 UR6, UPT, UPT, UR6, 0x1, URZ ;  /* 0x0000000106067890 */ /* 0x000fc8000fffe0ff */
[----:B------:R-:W-:-:S04]  /*2460*/  UISETP.NE.AND UP0, UPT, UR6, 0x4, UPT ;  /* 0x000000040600788c */ /* 0x000fc8000bf05270 */
[----:B------:R-:W-:Y:S02]  /*2470*/  USEL UR5, URZ, 0x1, UP0 ;  /* 0x00000001ff057887 */ /* 0x000fe40008000000 */
[----:B------:R-:W-:-:S04]  /*2480*/  USEL UR6, UR6, URZ, UP0 ;  /* 0x000000ff06067287 */ /* 0x000fc80008000000 */
[----:B------:R-:W-:Y:S01]  /*2490*/  ULEA UR6, UR6, UR4, 0x3 ;  /* 0x0000000406067291 */ /* 0x000fe2000f8e18ff */
[----:B------:R-:W-:-:S04]  /*24a0*/  LOP3.LUT R2, R2, UR5, RZ, 0x3c, !PT ;  /* 0x0000000502027c12 */ /* 0x000fc8000f8e3cff */
[----:B------:R-:W-:Y:S01]  /*24b0*/  SHF.L.U32 R2, R2, 0x1f, RZ ;  /* 0x0000001f02027819 */ /* 0x000fe200000006ff */
[----:B-1--4-:R-:W-:-:S07]  /*24c0*/  IMAD.U32 R0, RZ, RZ, UR6 ;  /* 0x00000006ff007e24 */ /* 0x012fce000f8e00ff */
.L_x_39:
[----:B-1----:R1:W2:Y:S02]  /*24d0*/  SYNCS.PHASECHK.TRANS64.TRYWAIT P0, [R0+URZ], R2 ;  /* 0x00000002000075a7 */ /* 0x0022a400080011ff */
[----:B--2---:R-:W-:Y:S05]  /*24e0*/  @!P0 NANOSLEEP.SYNCS 0x989680 ;  /* 0x009896800000895d */ /* 0x004fea0003900000 */
[----:B------:R-:W2:Y:S02]  /*24f0*/  @!P0 SYNCS.PHASECHK.TRANS64 P0, [R0+URZ], R2 ;  /* 0x00000002000085a7 */ /* 0x000ea400080010ff */
[----:B--2---:R-:W-:Y:S05]  /*2500*/  @P0 EXIT ;  /* 0x000000000000094d */ /* 0x004fea0003800000 */
[----:B------:R-:W-:Y:S05]  /*2510*/  BRA `(.L_x_39) ;  /* 0xfffffffc00ec7947 */ /* 0x000fea000383ffff */
.L_x_17:
[----:B------:R-:W-:-:S04]  /*2520*/  UISETP.NE.AND UP1, UPT, UR37, URZ, UPT ;  /* 0x000000ff2500728c */ /* 0x000fc8000bf25270 */
[----:B------:R-:W-:-:S09]  /*2530*/  UISETP.NE.OR UP1, UPT, UR8, 0x1, UP1 ;  /* 0x000000010800788c */ /* 0x000fd20008f25670 */
[----:B------:R-:W-:Y:S05]  /*2540*/  BRA.U UP1, `(.L_x_40) ;  /* 0x0000000501487547 */ /* 0x000fea000b800000 */
[----:B------:R-:W-:Y:S01]  /*2550*/  ISETP.NE.AND P2, PT, R2, RZ, PT ;  /* 0x000000ff0200720c */ /* 0x000fe20003f45270 */
[----:B------:R-:W-:Y:S01]  /*2560*/  IMAD.MOV.U32 R12, RZ, RZ, 0x1 ;  /* 0x00000001ff0c7424 */ /* 0x000fe200078e00ff */
[----:B------:R-:W-:Y:S02]  /*2570*/  CS2R R10, SRZ ;  /* 0x00000000000a7805 */ /* 0x000fe4000001ff00 */
[----:B------:R-:W-:Y:S01]  /*2580*/  CS2R R8, SRZ ;  /* 0x0000000000087805 */ /* 0x000fe2000001ff00 */
[----:B------:R-:W-:Y:S01]  /*2590*/  UMOV UR4, 0x400 ;  /* 0x0000040000047882 */ /* 0x000fe20000000000 */
[----:B------:R-:W-:Y:S01]  /*25a0*/  UMOV UR6, URZ ;  /* 0x000000ff00067c82 */ /* 0x000fe20008000000 */
[----:B------:R-:W-:-:S12]  /*25b0*/  ULEA UR37, UR37, UR4, 0x18 ;  /* 0x0000000425257291 */ /* 0x000fd8000f8ec0ff */
.L_x_44:
[----:B------:R-:W-:Y:S02]  /*25c0*/  LEA R0, R8, UR37, 0x3 ;  /* 0x0000002508007c11 */ /* 0x000fe4000f8e18ff */
[----:B------:R-:W-:-:S03]  /*25d0*/  SHF.L.U32 R4, R9, 0x1f, RZ ;  /* 0x0000001f09047819 */ /* 0x000fc600000006ff */
[----:B------:R-:W-:Y:S01]  /*25e0*/  VIADD R5, R0, 0x100 ;  /* 0x0000010000057836 */ /* 0x000fe20000000000 */
[----:B------:R-:W1:Y:S02]  /*25f0*/  SYNCS.PHASECHK.TRANS64.TRYWAIT P0, [R0+URZ+0xf0], R4 ;  /* 0x0000f004000075a7 */ /* 0x000e6400080011ff */
[----:B-1----:R-:W-:Y:S05]  /*2600*/  @!P0 BRA `(.L_x_41) ;  /* 0x0000007800d48947 */ /* 0x002fea0003800000 */
.L_x_177:
[----:B------:R-:W-:Y:S01]  /*2610*/  ULEA UR5, UR6, UR37, 0x3 ;  /* 0x0000002506057291 */ /* 0x000fe2000f8e18ff */
[----:B-1----:R-:W-:Y:S01]  /*2620*/  PRMT R0, RZ, 0x654, R5 ;  /* 0x00000654ff007816 */ /* 0x002fe20000000005 */
[----:B------:R-:W-:Y:S01]  /*2630*/  @!P2 IMAD.MOV.U32 R4, RZ, RZ, 0x10 ;  /* 0x00000010ff04a424 */ /* 0x000fe200078e00ff */
[----:B------:R-:W-:Y:S01]  /*2640*/  SHF.L.U32 R5, R12, 0x1f, RZ ;  /* 0x0000001f0c057819 */ /* 0x000fe200000006ff */
[----:B------:R-:W-:Y:S01]  /*2650*/  UIADD3 UR4, UPT, UPT, UR5, 0x90, URZ ;  /* 0x0000009005047890 */ /* 0x000fe2000fffe0ff */
[----:B------:R1:W-:Y:S05]  /*2660*/  SYNCS.ARRIVE.TRANS64.RED.A1T0 RZ, [R0+URZ], RZ ;  /* 0x000000ff00ff79a7 */ /* 0x0003ea00081004ff */
[----:B------:R-:W-:Y:S01]  /*2670*/  IMAD.U32 R6, RZ, RZ, UR4 ;  /* 0x00000004ff067e24 */ /* 0x000fe2000f8e00ff */
[----:B------:R-:W2:Y:S04]  /*2680*/  SYNCS.PHASECHK.TRANS64.TRYWAIT P0, [UR5+0xa0], R5 ;  /* 0x0000a005ff0075a7 */ /* 0x000ea80008001105 */
[----:B------:R-:W-:Y:S01]  /*2690*/  PRMT R6, R2, 0x654, R6 ;  /* 0x0000065402067816 */ /* 0x000fe20000000006 */
[----:B-12---:R-:W-:Y:S06]  /*26a0*/  @!P0 BRA `(.L_x_42) ;  /* 0x0000007800c08947 */ /* 0x006fec0003800000 */
.L_x_179:
[----:B------:R-:W-:Y:S01]  /*26b0*/  ULEA UR4, UR6, UR37, 0x4 ;  /* 0x0000002506047291 */ /* 0x000fe2000f8e20ff */
[----:B------:R-:W-:Y:S01]  /*26c0*/  SEL R3, R6, R3, !P2 ;  /* 0x0000000306037207 */ /* 0x000fe20005000000 */
[----:B------:R-:W-:Y:S01]  /*26d0*/  UIADD3 UR5, UPT, UPT, UR5, 0x90, URZ ;  /* 0x0000009005057890 */ /* 0x000fe2000fffe0ff */
[----:B-1----:R-:W-:Y:S01]  /*26e0*/  LEA R0, R11, UR37, 0x3 ;  /* 0x000000250b007c11 */ /* 0x002fe2000f8e18ff */
[----:B------:R-:W-:Y:S01]  /*26f0*/  UIADD3 UR4, UPT, UPT, UR4, 0x120, URZ ;  /* 0x0000012004047890 */ /* 0x000fe2000fffe0ff */
[----:B------:R1:W-:Y:S01]  /*2700*/  @!P2 SYNCS.ARRIVE.TRANS64.RED RZ, [R3+URZ], R4 ;  /* 0x0000000403ffa9a7 */ /* 0x0003e200080004ff */
[----:B------:R-:W-:Y:S01]  /*2710*/  UIADD3 UR6, UPT, UPT, UR6, 0x1, URZ ;  /* 0x0000000106067890 */ /* 0x000fe2000fffe0ff */
[----:B------:R-:W-:-:S03]  /*2720*/  VIADD R8, R8, 0x1 ;  /* 0x0000000108087836 */ /* 0x000fc60000000000 */
[----:B------:R-:W-:Y:S02]  /*2730*/  UISETP.NE.AND UP0, UPT, UR6, 0x2, UPT ;  /* 0x000000020600788c */ /* 0x000fe4000bf05270 */
[----:B------:R-:W-:Y:S01]  /*2740*/  ISETP.NE.AND P0, PT, R8, 0x2, PT ;  /* 0x000000020800780c */ /* 0x000fe20003f05270 */
[----:B------:R-:W-:Y:S06]  /*2750*/  UGETNEXTWORKID.BROADCAST [UR4], [UR5] ;  /* 0x00000000040073ca */ /* 0x000fec0008000100 */
[----:B------:R-:W-:Y:S02]  /*2760*/  USEL UR4, URZ, 0x1, UP0 ;  /* 0x00000001ff047887 */ /* 0x000fe40008000000 */
[----:B------:R-:W-:-:S04]  /*2770*/  USEL UR6, UR6, URZ, UP0 ;  /* 0x000000ff06067287 */ /* 0x000fc80008000000 */
[----:B------:R-:W-:Y:S02]  /*2780*/  LOP3.LUT R12, R12, UR4, RZ, 0x3c, !PT ;  /* 0x000000040c0c7c12 */ /* 0x000fe4000f8e3cff */
[----:B-1----:R-:W-:-:S04]  /*2790*/  SHF.L.U32 R4, R10, 0x1f, RZ ;  /* 0x0000001f0a047819 */ /* 0x002fc800000006ff */
[----:B------:R-:W1:Y:S02]  /*27a0*/  SYNCS.PHASECHK.TRANS64.TRYWAIT P1, [R0+URZ+0x90], R4 ;  /* 0x00009004000075a7 */ /* 0x000e6400080211ff */
[----:B-1----:R-:W-:Y:S05]  /*27b0*/  @!P1 BRA `(.L_x_43) ;  /* 0x0000007800949947 */ /* 0x002fea0003800000 */
.L_x_180:
[C---:B-1----:R-:W-:Y:S01]  /*27c0*/  LEA R4, R11.reuse, UR37, 0x4 ;  /* 0x000000250b047c11 */ /* 0x042fe2000f8e20ff */
[----:B------:R-:W-:Y:S01]  /*27d0*/  VIADD R0, R0, 0xa0 ;  /* 0x000000a000007836 */ /* 0x000fe20000000000 */
[----:B------:R-:W-:Y:S01]  /*27e0*/  SEL R8, R8, RZ, P0 ;  /* 0x000000ff08087207 */ /* 0x000fe20000000000 */
[----:B------:R-:W-:-:S03]  /*27f0*/  VIADD R11, R11, 0x1 ;  /* 0x000000010b0b7836 */ /* 0x000fc60000000000 */
[----:B------:R-:W1:Y:S01]  /*2800*/  LDS.128 R4, [R4+0x120] ;  /* 0x0001200004047984 */ /* 0x000e620000000c00 */
[----:B------:R-:W-:Y:S02]  /*2810*/  PRMT R0, RZ, 0x654, R0 ;  /* 0x00000654ff007816 */ /* 0x000fe40000000000 */
[C---:B------:R-:W-:Y:S01]  /*2820*/  ISETP.NE.AND P1, PT, R11.reuse, 0x2, PT ;  /* 0x000000020b00780c */ /* 0x040fe20003f25270 */
[----:B------:R-:W-:Y:S01]  /*2830*/  @!PT LDS RZ, [RZ] ;  /* 0x00000000fffff984 */ /* 0x000fe20000000800 */
[----:B------:R-:W-:Y:S01]  /*2840*/  @!PT LDS RZ, [RZ] ;  /* 0x00000000fffff984 */ /* 0x000fe20000000800 */
[----:B------:R-:W-:Y:S01]  /*2850*/  @!PT LDS RZ, [RZ] ;  /* 0x00000000fffff984 */ /* 0x000fe20000000800 */
[----:B------:R-:W-:Y:S01]  /*2860*/  @!PT LDS RZ, [RZ] ;  /* 0x00000000fffff984 */ /* 0x000fe20000000800 */
[----:B------:R2:W-:Y:S06]  /*2870*/  MEMBAR.ALL.CTA ;  /* 0x0000000000007992 */ /* 0x0005ec0000008000 */
[----:B--2---:R-:W2:Y:S01]  /*2880*/  FENCE.VIEW.ASYNC.S ;  /* 0x00000000000073c6 */ /* 0x004ea20000000000 */
[----:B------:R-:W-:Y:S01]  /*2890*/  SEL R11, R11, RZ, P1 ;  /* 0x000000ff0b0b7207 */ /* 0x000fe20000800000 */
[----:B--2---:R2:W-:Y:S01]  /*28a0*/  SYNCS.ARRIVE.TRANS64.RED.A1T0 RZ, [R0+URZ], RZ ;  /* 0x000000ff00ff79a7 */ /* 0x0045e200081004ff */
[----:B-1----:R-:W-:-:S02]  /*28b0*/  LOP3.LUT P3, RZ, R6, 0x1, RZ, 0xc0, !PT ;  /* 0x0000000106ff7812 */ /* 0x002fc4000786c0ff */
[----:B------:R-:W-:-:S04]  /*28c0*/  SEL R4, RZ, 0x1, P1 ;  /* 0x00000001ff047807 */ /* 0x000fc80000800000 */
[----:B------:R-:W-:Y:S02]  /*28d0*/  LOP3.LUT R10, R10, R4, RZ, 0x3c, !PT ;  /* 0x000000040a0a7212 */ /* 0x000fe400078e3cff */
[----:B--2---:R-:W-:-:S04]  /*28e0*/  SEL R0, RZ, 0x1, P0 ;  /* 0x00000001ff007807 */ /* 0x004fc80000000000 */
[----:B------:R-:W-:Y:S01]  /*28f0*/  LOP3.LUT R9, R9, R0, RZ, 0x3c, !PT ;  /* 0x0000000009097212 */ /* 0x000fe200078e3cff */
[----:B------:R-:W-:Y:S06]  /*2900*/  @P3 BRA `(.L_x_44) ;  /* 0xfffffffc002c3947 */ /* 0x000fec000383ffff */
[----:B------:R-:W-:Y:S01]  /*2910*/  ULEA UR5, UR6, UR37, 0x3 ;  /* 0x0000002506057291 */ /* 0x000fe2000f8e18ff */
[----:B------:R-:W-:-:S08]  /*2920*/  SHF.L.U32 R2, R12, 0x1f, RZ ;  /* 0x0000001f0c027819 */ /* 0x000fd000000006ff */
[----:B------:R-:W1:Y:S02]  /*2930*/  SYNCS.PHASECHK.TRANS64 P0, [UR5+0xa0], R2 ;  /* 0x0000a002ff0075a7 */ /* 0x000e640008001005 */
[----:B-1----:R-:W-:Y:S05]  /*2940*/  @P0 BRA `(.L_x_45) ;  /* 0x0000000000080947 */ /* 0x002fea0003800000 */
[----:B------:R-:W1:Y:S02]  /*2950*/  SYNCS.PHASECHK.TRANS64.TRYWAIT P0, [UR5+0xa0], R2 ;  /* 0x0000a002ff0075a7 */ /* 0x000e640008001105 */
[----:B-1----:R-:W-:Y:S05]  /*2960*/  @!P0 BRA `(.L_x_46) ;  /* 0x00000078003c8947 */ /* 0x002fea0003800000 */
.L_x_45:
[----:B------:R-:W-:-:S04]  /*2970*/  UIADD3 UR4, UPT, UPT, UR6, 0x1, URZ ;  /* 0x0000000106047890 */ /* 0x000fc8000fffe0ff */
[----:B------:R-:W-:-:S04]  /*2980*/  UISETP.NE.AND UP0, UPT, UR4, 0x2, UPT ;  /* 0x000000020400788c */ /* 0x000fc8000bf05270 */
[----:B------:R-:W-:Y:S02]  /*2990*/  USEL UR7, URZ, 0x1, UP0 ;  /* 0x00000001ff077887 */ /* 0x000fe40008000000 */
[----:B------:R-:W-:-:S04]  /*29a0*/  USEL UR4, UR4, URZ, UP0 ;  /* 0x000000ff04047287 */ /* 0x000fc80008000000 */
[----:B------:R-:W-:Y:S01]  /*29b0*/  ULEA UR4, UR4, UR37, 0x3 ;  /* 0x0000002504047291 */ /* 0x000fe2000f8e18ff */
[----:B-1----:R-:W-:-:S04]  /*29c0*/  LOP3.LUT R2, R12, UR7, RZ, 0x3c, !PT ;  /* 0x000000070c027c12 */ /* 0x002fc8000f8e3cff */
[----:B------:R-:W-:-:S04]  /*29d0*/  SHF.L.U32 R0, R2, 0x1f, RZ ;  /* 0x0000001f02007819 */ /* 0x000fc800000006ff */
[----:B------:R-:W1:Y:S02]  /*29e0*/  SYNCS.PHASECHK.TRANS64 P0, [UR4+0xa0], R0 ;  /* 0x0000a000ff0075a7 */ /* 0x000e640008001004 */
[----:B-1----:R-:W-:Y:S05]  /*29f0*/  @P0 EXIT ;  /* 0x000000000000094d */ /* 0x002fea0003800000 */
[----:B------:R-:W-:Y:S02]  /*2a00*/  SHF.L.U32 R2, R2, 0x1f, RZ ;  /* 0x0000001f02027819 */ /* 0x000fe400000006ff */
[----:B------:R-:W-:-:S07]  /*2a10*/  MOV R0, UR4 ;  /* 0x0000000400007c02 */ /* 0x000fce0008000f00 */
.L_x_47:
[----:B-1----:R1:W2:Y:S02]  /*2a20*/  SYNCS.PHASECHK.TRANS64.TRYWAIT P0, [R0+URZ+0xa0], R2 ;  /* 0x0000a002000075a7 */ /* 0x0022a400080011ff */
[----:B--2---:R-:W-:Y:S05]  /*2a30*/  @!P0 NANOSLEEP.SYNCS 0x989680 ;  /* 0x009896800000895d */ /* 0x004fea0003900000 */
[----:B------:R-:W2:Y:S02]  /*2a40*/  @!P0 SYNCS.PHASECHK.TRANS64 P0, [R0+URZ+0xa0], R2 ;  /* 0x0000a002000085a7 */ /* 0x000ea400080010ff */
[----:B--2---:R-:W-:Y:S05]  /*2a50*/  @P0 EXIT ;  /* 0x000000000000094d */ /* 0x004fea0003800000 */
[----:B------:R-:W-:Y:S05]  /*2a60*/  BRA `(.L_x_47) ;  /* 0xfffffffc00ec7947 */ /* 0x000fea000383ffff */
.L_x_40:
[----:B------:R-:W-:-:S09]  /*2a70*/  UISETP.NE.AND UP1, UPT, UR8, URZ, UPT ;  /* 0x000000ff0800728c */ /* 0x000fd2000bf25270 */
[----:B------:R-:W-:Y:S05]  /*2a80*/  BRA.U UP1, `(.L_x_48) ;  /* 0x0000000d01cc7547 */ /* 0x000fea000b800000 */
[----:B------:R-:W-:Y:S01]  /*2a90*/  UMOV UR4, 0x40 ;  /* 0x0000004000047882 */ /* 0x000fe20000000000 */
[----:B------:R-:W-:Y:S01]  /*2aa0*/  NOP ;  /* 0x0000000000007918 */ /* 0x000fe20000000000 */
[----:B------:R-:W-:Y:S01]  /*2ab0*/  ULEA UR4, UR37, UR4, 0x18 ;  /* 0x0000000425047291 */ /* 0x000fe2000f8ec0ff */
[----:B------:R-:W-:Y:S02]  /*2ac0*/  UMOV UR5, 0x400 ;  /* 0x0000040000057882 */ /* 0x000fe40000000000 */
[----:B------:R-:W-:-:S06]  /*2ad0*/  ULEA UR37, UR37, UR5, 0x18 ;  /* 0x0000000525257291 */ /* 0x000fcc000f8ec0ff */
[----:B------:R-:W1:Y:S02]  /*2ae0*/  LDS.U8 R0, [UR4+0x1c] ;  /* 0x00001c04ff007984 */ /* 0x000e640008000000 */
[----:B-1----:R-:W-:-:S13]  /*2af0*/  ISETP.NE.AND P0, PT, R0, RZ, PT ;  /* 0x000000ff0000720c */ /* 0x002fda0003f05270 */
[----:B------:R-:W-:Y:S05]  /*2b00*/  @P0 BRA `(.L_x_49) ;  /* 0x0000000000580947 */ /* 0x000fea0003800000 */
[----:B------:R-:W-:-:S13]  /*2b10*/  ELECT P0, URZ, PT ;  /* 0x0000000000ff782f */ /* 0x000fda0003800000 */
[----:B------:R-:W-:Y:S05]  /*2b20*/  @!P0 BRA `(.L_x_50) ;  /* 0x0000000000608947 */ /* 0x000fea0003800000 */
[----:B------:R-:W-:Y:S01]  /*2b30*/  UMOV UR5, 0x10 ;  /* 0x0000001000057882 */ /* 0x000fe20000000000 */
[----:B------:R-:W-:Y:S01]  /*2b40*/  HFMA2 R0, -RZ, RZ, 0, 5.9604644775390625e-08 ;  /* 0x00000001ff007431 */ /* 0x000fe200000001ff */
[----:B------:R-:W-:-:S03]  /*2b50*/  MOV R2, 0xffff ;  /* 0x0000ffff00027802 */ /* 0x000fc60000000f00 */
[----:B------:R-:W-:Y:S04]  /*2b60*/  DEPBAR.LE SB1, 0x36 ;  /* 0x00009d800000791a */ /* 0x000fe80000000000 */
[----:B------:R-:W1:Y:S02]  /*2b70*/  UTCATOMSWS.FIND_AND_SET.ALIGN UP0, UR5, UR5 ;  /* 0x00000005000575e3 */ /* 0x000e640008000800 */
[----:B-1----:R-:W-:Y:S01]  /*2b80*/  MOV R3, UR5 ;  /* 0x0000000500037c02 */ /* 0x002fe20008000f00 */
[----:B------:R-:W-:Y:S06]  /*2b90*/  BRA.U UP0, `(.L_x_51) ;  /* 0x0000000100187547 */ /* 0x000fec000b800000 */
.L_x_52:
[----:B------:R-:W-:Y:S05]  /*2ba0*/  NANOSLEEP 0x64 ;  /* 0x000000640000795d */ /* 0x000fea0003800000 */
[----:B------:R-:W-:-:S05]  /*2bb0*/  UMOV UR5, 0x10 ;  /* 0x0000001000057882 */ /* 0x000fca0000000000 */
[----:B------:R-:W-:Y:S04]  /*2bc0*/  DEPBAR.LE SB1, 0x36 ;  /* 0x00009d800000791a */ /* 0x000fe80000000000 */
[----:B------:R-:W1:Y:S02]  /*2bd0*/  UTCATOMSWS.FIND_AND_SET.ALIGN UP0, UR5, UR5 ;  /* 0x00000005000575e3 */ /* 0x000e640008000800 */
[----:B-1----:R-:W-:Y:S01]  /*2be0*/  MOV R3, UR5 ;  /* 0x0000000500037c02 */ /* 0x002fe20008000f00 */
[----:B------:R-:W-:Y:S05]  /*2bf0*/  BRA.U !UP0, `(.L_x_52) ;  /* 0xfffffffd08e87547 */ /* 0x000fea000b83ffff */
.L_x_51:
[-C--:B------:R-:W-:Y:S02]  /*2c00*/  SHF.L.U32 R2, R2, R3.reuse, RZ ;  /* 0x0000000302027219 */ /* 0x080fe400000006ff */
[----:B------:R-:W-:Y:S01]  /*2c10*/  SHF.L.U32 R0, R0, R3, RZ ;  /* 0x0000000300007219 */ /* 0x000fe200000006ff */
[----:B------:R-:W-:Y:S02]  /*2c20*/  IMAD.SHL.U32 R3, R3, 0x20, RZ ;  /* 0x0000002003037824 */ /* 0x000fe400078e00ff */
[----:B------:R1:W-:Y:S04]  /*2c30*/  ATOMS.OR RZ, [UR4+0x14], R2 ;  /* 0x00001402ffff798c */ /* 0x0003e8000b000004 */
[----:B------:R1:W-:Y:S04]  /*2c40*/  ATOMS.OR RZ, [UR4+0x18], R0 ;  /* 0x00001800ffff798c */ /* 0x0003e8000b000004 */
[----:B------:R1:W-:Y:S01]  /*2c50*/  STS [UR37+0x140], R3 ;  /* 0x00014003ff007988 */ /* 0x0003e20008000825 */
[----:B------:R-:W-:Y:S05]  /*2c60*/  BRA `(.L_x_50) ;  /* 0x0000000000107947 */ /* 0x000fea0003800000 */
.L_x_49:
[----:B------:R-:W-:Y:S02]  /*2c70*/  MOV R0, 0xffffffff ;  /* 0xffffffff00007802 */ /* 0x000fe40000000f00 */
[----:B------:R-:W-:-:S03]  /*2c80*/  MOV R2, 0x2cb0 ;  /* 0x00002cb000027802 */ /* 0x000fc60000000f00 */
[----:B------:R1:W-:Y:S04]  /*2c90*/  STS [UR37+0x140], R0 ;  /* 0x00014000ff007988 */ /* 0x0003e80008000825 */
[----:B-1-3-5:R-:W-:Y:S05]  /*2ca0*/  CALL.REL.NOINC `($__internal_1_$__cuda_sm10x_tcgen05_guardrail_trap_phase_invalid_during_alloc) ;  /* 0x0000008000347944 */ /* 0x02afea0003c00000 */
.L_x_50:
[----:B------:R-:W-:Y:S05]  /*2cb0*/  WARPSYNC.ALL ;  /* 0x0000000000007948 */ /* 0x000fea0003800000 */
[----:B------:R-:W2:Y:S01]  /*2cc0*/  S2UR UR5, SR_CgaCtaId ;  /* 0x00000000000579c3 */ /* 0x000ea20000008800 */
[----:B------:R-:W-:Y:S01]  /*2cd0*/  UMOV UR4, 0x400 ;  /* 0x0000040000047882 */ /* 0x000fe20000000000 */
[----:B------:R-:W-:-:S06]  /*2ce0*/  NOP ;  /* 0x0000000000007918 */ /* 0x000fcc0000000000 */
[----:B------:R-:W-:Y:S06]  /*2cf0*/  BAR.ARV 0x6, 0xa0 ;  /* 0x0182800000007b1d */ /* 0x000fec0000002000 */
[----:B------:R-:W4:Y:S01]  /*2d00*/  LDCU UR7, c[0x0][0x38c] ;  /* 0x00007180ff0777ac */ /* 0x000f220008000800 */
[----:B------:R-:W-:Y:S01]  /*2d10*/  IMAD.MOV.U32 R11, RZ, RZ, 0x1 ;  /* 0x00000001ff0b7424 */ /* 0x000fe200078e00ff */
[----:B------:R-:W-:Y:S01]  /*2d20*/  CS2R R8, SRZ ;  /* 0x0000000000087805 */ /* 0x000fe2000001ff00 */
[----:B------:R-:W-:Y:S01]  /*2d30*/  IMAD.MOV.U32 R10, RZ, RZ, RZ ;  /* 0x000000ffff0a7224 */ /* 0x000fe200078e00ff */
[----:B------:R-:W3:Y:S01]  /*2d40*/  LDCU UR6, c[0x0][0x38c] ;  /* 0x00007180ff0677ac */ /* 0x000ee20008000800 */
[----:B------:R-:W-:Y:S01]  /*2d50*/  UMOV UR15, URZ ;  /* 0x000000ff000f7c82 */ /* 0x000fe20008000000 */
[----:B------:R-:W-:Y:S01]  /*2d60*/  UMOV UR14, URZ ;  /* 0x000000ff000e7c82 */ /* 0x000fe20008000000 */
[----:B--2---:R-:W-:Y:S01]  /*2d70*/  ULEA UR5, UR5, UR4, 0x18 ;  /* 0x0000000405057291 */ /* 0x004fe2000f8ec0ff */
[----:B------:R-:W-:Y:S01]  /*2d80*/  UMOV UR24, 0x0 ;  /* 0x0000000000187882 */ /* 0x000fe20000000000 */
[----:B------:R-:W-:-:S02]  /*2d90*/  UMOV UR25, 0x4400910 ;  /* 0x0440091000197882 */ /* 0x000fc40000000000 */
[----:B------:R-:W-:Y:S02]  /*2da0*/  UIADD3 UR10, UPT, UPT, UR5, 0x8800, URZ ;  /* 0x00008800050a7890 */ /* 0x000fe4000fffe0ff */
[----:B------:R-:W-:Y:S02]  /*2db0*/  UIADD3 UR11, UPT, UPT, UR5, 0x10800, URZ ;  /* 0x00010800050b7890 */ /* 0x000fe4000fffe0ff */
[----:B----4-:R-:W-:Y:S01]  /*2dc0*/  UIADD3 UR7, UPT, UPT, UR7, 0x1f, URZ ;  /* 0x0000001f07077890 */ /* 0x010fe2000fffe0ff */
[----:B-1----:R-:W1:Y:S01]  /*2dd0*/  LDS R0, [UR5+0x140] ;  /* 0x00014005ff007984 */ /* 0x002e620008000800 */
[----:B------:R-:W-:Y:S02]  /*2de0*/  USHF.R.U32.HI UR10, URZ, 0x4, UR10 ;  /* 0x00000004ff0a7899 */ /* 0x000fe4000801160a */
[----:B------:R-:W-:Y:S02]  /*2df0*/  USHF.R.S32.HI UR4, URZ, 0x1f, UR7 ;  /* 0x0000001fff047899 */ /* 0x000fe40008011407 */
[----:B------:R-:W-:-:S02]  /*2e00*/  USHF.R.U32.HI UR11, URZ, 0x4, UR11 ;  /* 0x00000004ff0b7899 */ /* 0x000fc4000801160b */
[----:B------:R-:W-:Y:S02]  /*2e10*/  ULEA.HI UR4, UR4, UR7, URZ, 0x5 ;  /* 0x0000000704047291 */ /* 0x000fe4000f8f28ff */
[----:B------:R-:W-:Y:S02]  /*2e20*/  ULOP3.LUT UR10, UR10, 0x3fff, URZ, 0xc0, !UPT ;  /* 0x00003fff0a0a7892 */ /* 0x000fe4000f8ec0ff */
[----:B------:R-:W-:Y:S02]  /*2e30*/  USHF.R.S32.HI UR4, URZ, 0x5, UR4 ;  /* 0x00000005ff047899 */ /* 0x000fe40008011404 */
[----:B------:R-:W-:Y:S02]  /*2e40*/  ULOP3.LUT UR11, UR11, 0x3fff, URZ, 0xc0, !UPT ;  /* 0x00003fff0b0b7892 */ /* 0x000fe4000f8ec0ff */
[----:B------:R-:W-:Y:S01]  /*2e50*/  UISETP.LT.AND UP0, UPT, UR4, 0x1, UPT ;  /* 0x000000010400788c */ /* 0x000fe2000bf01270 */
[----:B------:R-:W-:Y:S01]  /*2e60*/  UMOV UR22, 0x0 ;  /* 0x0000000000167882 */ /* 0x000fe20000000000 */
[----:B------:R-:W-:-:S02]  /*2e70*/  UMOV UR23, 0x4400910 ;  /* 0x0440091000177882 */ /* 0x000fc40000000000 */
[----:B------:R-:W-:Y:S02]  /*2e80*/  USEL UR9, UR4, 0x1, !UP0 ;  /* 0x0000000104097887 */ /* 0x000fe4000c000000 */
[----:B------:R-:W-:Y:S02]  /*2e90*/  ULOP3.LUT UR10, UR10, 0x10000, URZ, 0xfc, !UPT ;  /* 0x000100000a0a7892 */ /* 0x000fe4000f8efcff */
[----:B------:R-:W-:Y:S02]  /*2ea0*/  ULOP3.LUT UR11, UR11, 0x10000, URZ, 0xfc, !UPT ;  /* 0x000100000b0b7892 */ /* 0x000fe4000f8efcff */
[----:B------:R-:W-:Y:S02]  /*2eb0*/  UIADD3 UR9, UPT, UPT, -UR9, URZ, URZ ;  /* 0x000000ff09097290 */ /* 0x000fe4000fffe1ff */
[----:B---3--:R-:W-:Y:S01]  /*2ec0*/  UISETP.GE.AND UP3, UPT, UR6, 0x1, UPT ;  /* 0x000000010600788c */ /* 0x008fe2000bf66270 */
[----:B------:R-:W-:Y:S01]  /*2ed0*/  UMOV UR20, 0x0 ;  /* 0x0000000000147882 */ /* 0x000fe20000000000 */
[----:B------:R-:W-:Y:S01]  /*2ee0*/  UMOV UR21, 0x4400910 ;  /* 0x0440091000157882 */ /* 0x000fe20000000000 */
[----:B------:R-:W-:Y:S01]  /*2ef0*/  UMOV UR18, 0x0 ;  /* 0x0000000000127882 */ /* 0x000fe20000000000 */
[----:B------:R-:W-:Y:S01]  /*2f00*/  UMOV UR19, 0x4400910 ;  /* 0x0440091000137882 */ /* 0x000fe20000000000 */
[----:B-1----:R-:W-:-:S15]  /*2f10*/  R2UR UR16, R0 ;  /* 0x00000000001072ca */ /* 0x002fde00000e0000 */
.L_x_59:
[----:B------:R-:W-:Y:S02]  /*2f20*/  LEA R0, R10, UR5, 0x3 ;  /* 0x000000050a007c11 */ /* 0x000fe4000f8e18ff */
[----:B------:R-:W-:Y:S02]  /*2f30*/  SHF.L.U32 R2, R9, 0x1f, RZ ;  /* 0x0000001f09027819 */ /* 0x000fe400000006ff */
[----:B------:R-:W-:Y:S01]  /*2f40*/  PLOP3.LUT P0, PT, PT, PT, UP3, 0x80, 0x8 ;  /* 0x000000000008781c */ /* 0x000fe20003f0f038 */
[----:B------:R-:W-:Y:S01]  /*2f50*/  VIADD R3, R0, 0xa0 ;  /* 0x000000a000037836 */ /* 0x000fe20000000000 */
[----:B-1----:R-:W1:Y:S02]  /*2f60*/  SYNCS.PHASECHK.TRANS64.TRYWAIT P1, [R0+URZ+0x90], R2 ;  /* 0x00009002000075a7 */ /* 0x002e6400080211ff */
[----:B-1-3--:R-:W-:Y:S09]  /*2f70*/  @!P1 BRA `(.L_x_53) ;  /* 0x0000007000d09947 */ /* 0x00aff20003800000 */
.L_x_182:
[----:B------:R-:W-:Y:S01]  /*2f80*/  LEA R4, R10, UR5, 0x4 ;  /* 0x000000050a047c11 */ /* 0x000fe2000f8e20ff */
[----:B------:R-:W-:Y:S01]  /*2f90*/  @UP3 ULEA UR6, UR14, UR5, 0x3 ;  /* 0x000000050e063291 */ /* 0x000fe2000f8e18ff */
[----:B------:R-:W-:Y:S01]  /*2fa0*/  PLOP3.LUT P2, PT, PT, PT, PT, 0x80, 0x8 ;  /* 0x000000000008781c */ /* 0x000fe20003f4f070 */
[----:B------:R-:W-:Y:S01]  /*2fb0*/  ULEA UR7, UR15, UR5, 0x3 ;  /* 0x000000050f077291 */ /* 0x000fe2000f8e18ff */
[----:B------:R-:W-:Y:S02]  /*2fc0*/  PRMT R3, RZ, 0x654, R3 ;  /* 0x00000654ff037816 */ /* 0x000fe40000000003 */
[----:B------:R-:W2:Y:S01]  /*2fd0*/  LDS.128 R4, [R4+0x120] ;  /* 0x0001200004047984 */ /* 0x000ea20000000c00 */
[----:B-1----:R-:W-:Y:S02]  /*2fe0*/  @P0 SHF.L.U32 R2, R8, 0x1f, RZ ;  /* 0x0000001f08020819 */ /* 0x002fe400000006ff */
[----:B------:R-:W-:Y:S01]  /*2ff0*/  SHF.L.U32 R0, R11, 0x1f, RZ ;  /* 0x0000001f0b007819 */ /* 0x000fe200000006ff */
[----:B------:R-:W-:Y:S01]  /*3000*/  @!PT LDS RZ, [RZ] ;  /* 0x00000000fffff984 */ /* 0x000fe20000000800 */
[----:B------:R-:W-:Y:S01]  /*3010*/  @!PT LDS RZ, [RZ] ;  /* 0x00000000fffff984 */ /* 0x000fe20000000800 */
[----:B------:R-:W-:Y:S01]  /*3020*/  @!PT LDS RZ, [RZ] ;  /* 0x00000000fffff984 */ /* 0x000fe20000000800 */
[----:B------:R-:W-:Y:S01]  /*3030*/  @!PT LDS RZ, [RZ] ;  /* 0x00000000fffff984 */ /* 0x000fe20000000800 */
[----:B------:R1:W-:Y:S06]  /*3040*/  MEMBAR.ALL.CTA ;  /* 0x0000000000007992 */ /* 0x0003ec0000008000 */
[----:B-1----:R-:W1:Y:S02]  /*3050*/  FENCE.VIEW.ASYNC.S ;  /* 0x00000000000073c6 */ /* 0x002e640000000000 */
[----:B-1----:R1:W-:Y:S01]  /*3060*/  SYNCS.ARRIVE.TRANS64.RED.A1T0 RZ, [R3+URZ], RZ ;  /* 0x000000ff03ff79a7 */ /* 0x0023e200081004ff */
[----:B------:R1:W3:Y:S01]  /*3070*/  @P0 SYNCS.PHASECHK.TRANS64.TRYWAIT P2, [UR6], R2 ;  /* 0x00000002ff0005a7 */ /* 0x0002e20008041106 */
[----:B------:R-:W-:Y:S01]  /*3080*/  ULEA.HI UR6, UR15, UR15, URZ, 0x1 ;  /* 0x0000000f0f067291 */ /* 0x000fe2000f8f08ff */
[----:B--2---:R-:W-:-:S03]  /*3090*/  LOP3.LUT P1, RZ, R6, 0x1, RZ, 0xc0, !PT ;  /* 0x0000000106ff7812 */ /* 0x004fc6000782c0ff */
[----:B------:R-:W-:Y:S02]  /*30a0*/  USHF.L.U32 UR8, UR6, 0x7, URZ ;  /* 0x0000000706087899 */ /* 0x000fe400080006ff */
[----:B------:R-:W-:Y:S02]  /*30b0*/  ULOP3.LUT UR6, UR6, 0xffe, URZ, 0xc0, !UPT ;  /* 0x00000ffe06067892 */ /* 0x000fe4000f8ec0ff */
[----:B------:R-:W-:Y:S02]  /*30c0*/  ULOP3.LUT UR8, UR8, 0xffffff00, URZ, 0xc0, !UPT ;  /* 0xffffff0008087892 */ /* 0x000fe4000f8ec0ff */
[----:B------:R-:W-:Y:S02]  /*30d0*/  UIADD3 UR6, UPT, UPT, -UR6, UR15, URZ ;  /* 0x0000000f06067290 */ /* 0x000fe4000fffe1ff */
[----:B------:R-:W-:Y:S01]  /*30e0*/  UIADD3 UR8, UPT, UPT, UR16, UR8, URZ ;  /* 0x0000000810087290 */ /* 0x000fe2000fffe0ff */
[----:B------:R-:W2:Y:S03]  /*30f0*/  SYNCS.PHASECHK.TRANS64.TRYWAIT P0, [UR7+0xd0], R0 ;  /* 0x0000d000ff0075a7 */ /* 0x000ea60008001107 */
[----:B------:R-:W-:Y:S01]  /*3100*/  ULEA UR8, UR6, UR8, 0x14 ;  /* 0x0000000806087291 */ /* 0x000fe2000f8ea0ff */
[----:B-123--:R-:W-:Y:S11]  /*3110*/  @!P0 BRA `(.L_x_54) ;  /* 0x00000070007c8947 */ /* 0x00eff60003800000 */
.L_x_184:
[----:B------:R-:W-:Y:S01]  /*3120*/  IADD3 R10, PT, PT, R10, 0x1, RZ ;  /* 0x000000010a0a7810 */ /* 0x000fe20007ffe0ff */
[----:B------:R-:W-:Y:S06]  /*3130*/  BRA.U !UP3, `(.L_x_55) ;  /* 0x000000010bc07547 */ /* 0x000fec000b800000 */
[----:B------:R-:W-:Y:S01]  /*3140*/  UPLOP3.LUT UP4, UPT, UPT, UPT, UPT, 0x40, 0x4 ;  /* 0x000000000004789c */ /* 0x000fe20003f8e870 */
[----:B------:R-:W-:Y:S01]  /*3150*/  UMOV UR13, UR9 ;  /* 0x00000009000d7c82 */ /* 0x000fe20008000000 */
[----:B------:R-:W-:Y:S01]  /*3160*/  UMOV UR12, UR4 ;  /* 0x00000004000c7c82 */ /* 0x000fe20008000000 */
[----:B------:R-:W-:-:S08]  /*3170*/  UMOV UR17, UR14 ;  /* 0x0000000e00117c82 */ /* 0x000fd00008000000 */
.L_x_58:
[----:B------:R-:W-:Y:S02]  /*3180*/  UIADD3 UR13, UPT, UPT, UR13, 0x1, URZ ;  /* 0x000000010d0d7890 */ /* 0x000fe4000fffe0ff */
[----:B--2---:R-:W-:Y:S02]  /*3190*/  ULEA UR6, UR17, UR5, 0x3 ;  /* 0x0000000511067291 */ /* 0x004fe4000f8e18ff */
[----:B------:R-:W-:Y:S01]  /*31a0*/  UISETP.NE.AND UP0, UPT, UR13, URZ, UPT ;  /* 0x000000ff0d00728c */ /* 0x000fe2000bf05270 */
[----:B---3--:R-:W-:Y:S10]  /*31b0*/  @P2 BRA `(.L_x_56) ;  /* 0x00000000000c2947 */ /* 0x008ff40003800000 */
[----:B-1----:R-:W-:Y:S04]  /*31c0*/  SHF.L.U32 R2, R8, 0x1f, RZ ;  /* 0x0000001f08027819 */ /* 0x002fe800000006ff */
[----:B------:R-:W1:Y:S02]  /*31d0*/  SYNCS.PHASECHK.TRANS64.TRYWAIT P0, [UR6], R2 ;  /* 0x00000002ff0075a7 */ /* 0x000e640008001106 */
[----:B-1----:R-:W-:Y:S05]  /*31e0*/  @!P0 BRA `(.L_x_57) ;  /* 0x0000007000608947 */ /* 0x002fea0003800000 */
.L_x_56:
[----:B------:R-:W-:Y:S01]  /*31f0*/  UISETP.NE.AND UP1, UPT, UR12, 0x1, UPT ;  /* 0x000000010c00788c */ /* 0x000fe2000bf25270 */
[----:B------:R-:W-:Y:S01]  /*3200*/  PLOP3.LUT P2, PT, PT, PT, PT, 0x80, 0x8 ;  /* 0x000000000008781c */ /* 0x000fe20003f4f070 */
[----:B------:R-:W-:Y:S02]  /*3210*/  UIADD3 UR14, UPT, UPT, UR17, 0x1, URZ ;  /* 0x00000001110e7890 */ /* 0x000fe4000fffe0ff */
[----:B------:R-:W-:Y:S02]  /*3220*/  ULEA UR28, UR17, UR11, 0xb ;  /* 0x0000000b111c7291 */ /* 0x000fe4000f8e58ff */
[----:B------:R-:W-:Y:S01]  /*3230*/  UISETP.NE.AND UP2, UPT, UR14, 0x4, UPT ;  /* 0x000000040e00788c */ /* 0x000fe2000bf45270 */
[----:B------:R-:W-:Y:S01]  /*3240*/  PLOP3.LUT P0, PT, PT, PT, UP1, 0x80, 0x8 ;  /* 0x000000000008781c */ /* 0x000fe20003f0f018 */
[----:B------:R-:W-:Y:S02]  /*3250*/  UIADD3 UR40, UPT, UPT, UR28, 0x2, URZ ;  /* 0x000000021c287890 */ /* 0x000fe4000fffe0ff */
[----:B------:R-:W-:Y:S02]  /*3260*/  USEL UR27, URZ, 0x1, UP2 ;  /* 0x00000001ff1b7887 */ /* 0x000fe40009000000 */
[----:B------:R-:W-:Y:S02]  /*3270*/  USEL UR14, UR14, URZ, UP2 ;  /* 0x000000ff0e0e7287 */ /* 0x000fe40009000000 */
[----:B------:R-:W-:Y:S02]  /*3280*/  UIADD3 UR36, UPT, UPT, UR28, 0x4, URZ ;  /* 0x000000041c247890 */ /* 0x000fe4000fffe0ff */
[----:B------:R-:W-:Y:S01]  /*3290*/  @UP1 ULEA UR26, UR14, UR5, 0x3 ;  /* 0x000000050e1a1291 */ /* 0x000fe2000f8e18ff */
[----:B------:R-:W-:Y:S01]  /*32a0*/  LOP3.LUT R8, R8, UR27, RZ, 0x3c, !PT ;  /* 0x0000001b08087c12 */ /* 0x000fe2000f8e3cff */
[----:B------:R-:W-:Y:S02]  /*32b0*/  UIADD3 UR32, UPT, UPT, UR28, 0x6, URZ ;  /* 0x000000061c207890 */ /* 0x000fe4000fffe0ff */
[----:B------:R-:W-:Y:S01]  /*32c0*/  UIADD3 UR6, UPT, UPT, UR6, 0x20, URZ ;  /* 0x0000002006067890 */ /* 0x000fe2000fffe0ff */
[----:B-1----:R-:W-:Y:S01]  /*32d0*/  @P0 SHF.L.U32 R0, R8, 0x1f, RZ ;  /* 0x0000001f08000819 */ /* 0x002fe200000006ff */
[----:B------:R-:W-:Y:S01]  /*32e0*/  UIADD3 UR12, UPT, UPT, UR12, -0x1, URZ ;  /* 0xffffffff0c0c7890 */ /* 0x000fe2000fffe0ff */
[----:B------:R-:W-:Y:S02]  /*32f0*/  UMOV UR29, 0x40004040 ;  /* 0x40004040001d7882 */ /* 0x000fe40000000000 */
[----:B------:R2:W3:Y:S01]  /*3300*/  @P0 SYNCS.PHASECHK.TRANS64.TRYWAIT P2, [UR26], R0 ;  /* 0x00000000ff0005a7 */ /* 0x0004e2000804111a */
[----:B------:R-:W-:Y:S01]  /*3310*/  ULEA UR26, UR17, UR10, 0x9 ;  /* 0x0000000a111a7291 */ /* 0x000fe2000f8e48ff */
[----:B------:R-:W-:Y:S01]  /*3320*/  UMOV UR27, 0x40004040 ;  /* 0x40004040001b7882 */ /* 0x000fe20000000000 */
[----:B------:R-:W-:Y:S02]  /*3330*/  UMOV UR41, 0x40004040 ;  /* 0x4000404000297882 */ /* 0x000fe40000000000 */
[----:B------:R-:W-:Y:S02]  /*3340*/  UIADD3 UR38, UPT, UPT, UR26, 0x2, URZ ;  /* 0x000000021a267890 */ /* 0x000fe4000fffe0ff */
[----:B------:R-:W-:Y:S02]  /*3350*/  UIADD3 UR34, UPT, UPT, UR26, 0x4, URZ ;  /* 0x000000041a227890 */ /* 0x000fe4000fffe0ff */
[----:B------:R-:W-:Y:S01]  /*3360*/  UIADD3 UR30, UPT, UPT, UR26, 0x6, URZ ;  /* 0x000000061a1e7890 */ /* 0x000fe2000fffe0ff */
[----:B------:R2:W-:Y:S01]  /*3370*/  UTCHMMA gdesc[UR26], gdesc[UR28], tmem[UR8], tmem[UR24], idesc[UR25], UP4 ;  /* 0x00ff181c1a0075ea */ /* 0x0005e2000a000008 */
[----:B------:R-:W-:Y:S01]  /*3380*/  UPLOP3.LUT UP4, UPT, UPT, UPT, UPT, 0x80, 0x8 ;  /* 0x000000000008789c */ /* 0x000fe20003f8f070 */
[----:B------:R-:W-:Y:S01]  /*3390*/  UMOV UR39, 0x40004040 ;  /* 0x4000404000277882 */ /* 0x000fe20000000000 */
[----:B------:R-:W-:Y:S01]  /*33a0*/  UMOV UR37, 0x40004040 ;  /* 0x4000404000257882 */ /* 0x000fe20000000000 */
[----:B------:R2:W-:Y:S01]  /*33b0*/  UTCHMMA gdesc[UR38], gdesc[UR40], tmem[UR8], tmem[UR22], idesc[UR23], UPT ;  /* 0x00ff1628260075ea */ /* 0x0005e2000b800008 */
[----:B------:R-:W-:Y:S01]  /*33c0*/  UMOV UR35, 0x40004040 ;  /* 0x4000404000237882 */ /* 0x000fe20000000000 */
[----:B------:R-:W-:Y:S01]  /*33d0*/  UMOV UR33, 0x40004040 ;  /* 0x4000404000217882 */ /* 0x000fe20000000000 */
[----:B------:R-:W-:Y:S01]  /*33e0*/  UMOV UR31, 0x40004040 ;  /* 0x40004040001f7882 */ /* 0x000fe20000000000 */
[----:B------:R2:W-:Y:S01]  /*33f0*/  UTCHMMA gdesc[UR34], gdesc[UR36], tmem[UR8], tmem[UR20], idesc[UR21], UPT ;  /* 0x00ff1424220075ea */ /* 0x0005e2000b800008 */
[----:B------:R2:W-:Y:S01]  /*3400*/  UTCHMMA gdesc[UR30], gdesc[UR32], tmem[UR8], tmem[UR18], idesc[UR19], UPT ;  /* 0x00ff12201e0075ea */ /* 0x0005e2000b800008 */
[----:B------:R2:W-:Y:S01]  /*3410*/  UTCBAR [UR6], URZ ;  /* 0x000000ff060073e9 */ /* 0x0005e200080000ff */
[----:B------:R-:W-:Y:S01]  /*3420*/  UMOV UR17, UR14 ;  /* 0x0000000e00117c82 */ /* 0x000fe20008000000 */
[----:B------:R-:W-:Y:S05]  /*3430*/  BRA.U UP0, `(.L_x_58) ;  /* 0xfffffffd00507547 */ /* 0x000fea000b83ffff */
.L_x_55:
[----:B------:R-:W-:Y:S01]  /*3440*/  UIADD3 UR15, UPT, UPT, UR15, 0x1, URZ ;  /* 0x000000010f0f7890 */ /* 0x000fe2000fffe0ff */
[C---:B------:R-:W-:Y:S01]  /*3450*/  ISETP.NE.AND P0, PT, R10.reuse, 0x2, PT ;  /* 0x000000020a00780c */ /* 0x040fe20003f05270 */
[----:B------:R-:W-:Y:S02]  /*3460*/  UIADD3 UR7, UPT, UPT, UR7, 0xb0, URZ ;  /* 0x000000b007077890 */ /* 0x000fe4000fffe0ff */
[----:B------:R-:W-:Y:S01]  /*3470*/  UISETP.NE.AND UP0, UPT, UR15, 0x4, UPT ;  /* 0x000000040f00788c */ /* 0x000fe2000bf05270 */
[----:B-12---:R-:W-:Y:S02]  /*3480*/  SEL R0, RZ, 0x1, P0 ;  /* 0x00000001ff007807 */ /* 0x006fe40000000000 */
[----:B------:R-:W-:Y:S01]  /*3490*/  SEL R10, R10, RZ, P0 ;  /* 0x000000ff0a0a7207 */ /* 0x000fe20000000000 */
[----:B------:R-:W-:Y:S01]  /*34a0*/  USEL UR6, URZ, 0x1, UP0 ;  /* 0x00000001ff067887 */ /* 0x000fe20008000000 */
[----:B------:R-:W-:Y:S01]  /*34b0*/  LOP3.LUT R9, R9, R0, RZ, 0x3c, !PT ;  /* 0x0000000009097212 */ /* 0x000fe200078e3cff */
[----:B------:R-:W-:Y:S01]  /*34c0*/  USEL UR15, UR15, URZ, UP0 ;  /* 0x000000ff0f0f7287 */ /* 0x000fe20008000000 */
[----:B------:R1:W-:Y:S03]  /*34d0*/  UTCBAR [UR7], URZ ;  /* 0x000000ff070073e9 */ /* 0x0003e600080000ff */
[----:B------:R-:W-:Y:S01]  /*34e0*/  LOP3.LUT R11, R11, UR6, RZ, 0x3c, !PT ;  /* 0x000000060b0b7c12 */ /* 0x000fe2000f8e3cff */
[----:B------:R-:W-:Y:S07]  /*34f0*/  @P1 BRA `(.L_x_59) ;  /* 0xfffffff800881947 */ /* 0x000fee000383ffff */
[----:B------:R-:W2:Y:S01]  /*3500*/  S2UR UR4, SR_CgaCtaId ;  /* 0x00000000000479c3 */ /* 0x000ea20000008800 */
[----:B------:R-:W-:Y:S01]  /*3510*/  ELECT P0, URZ, PT ;  /* 0x0000000000ff782f */ /* 0x000fe20003800000 */
[----:B------:R-:W-:Y:S01]  /*3520*/  IMAD.MOV.U32 R0, RZ, RZ, 0x1 ;  /* 0x00000001ff007424 */ /* 0x000fe200078e00ff */
[----:B------:R-:W-:Y:S01]  /*3530*/  UIADD3 UR5, UPT, UPT, UR5, 0xd0, URZ ;  /* 0x000000d005057890 */ /* 0x000fe2000fffe0ff */
[----:B------:R-:W-:Y:S01]  /*3540*/  SHF.L.U32 R2, R11, 0x1f, RZ ;  /* 0x0000001f0b027819 */ /* 0x000fe200000006ff */
[----:B------:R-:W-:-:S03]  /*3550*/  UMOV UR6, 0x40 ;  /* 0x0000004000067882 */ /* 0x000fc60000000000 */
[----:B------:R-:W-:Y:S01]  /*3560*/  UVIRTCOUNT.DEALLOC.SMPOOL 0x80 ;  /* 0x000000800000784c */ /* 0x000fe20000000000 */
[----:B--2---:R-:W-:Y:S02]  /*3570*/  ULEA UR4, UR4, UR6, 0x18 ;  /* 0x0000000604047291 */ /* 0x004fe4000f8ec0ff */
[----:B------:R-:W-:-:S07]  /*3580*/  ULEA UR6, UR15, UR5, 0x3 ;  /* 0x000000050f067291 */ /* 0x000fce000f8e18ff */
[----:B------:R2:W-:Y:S02]  /*3590*/  @P0 STS.U8 [UR4+0x1c], R0 ;  /* 0x00001c00ff000988 */ /* 0x0005e40008000004 */
[----:B------:R-:W4:Y:S02]  /*35a0*/  SYNCS.PHASECHK.TRANS64.TRYWAIT P0, [UR6], R2 ;  /* 0x00000002ff0075a7 */ /* 0x000f240008001106 */
[----:B--2-4-:R-:W-:Y:S05]  /*35b0*/  @!P0 BRA `(.L_x_60) ;  /* 0x0000006c00848947 */ /* 0x014fea0003800000 */
.L_x_187:
[----:B-1----:R-:W-:-:S04]  /*35c0*/  UIADD3 UR7, UPT, UPT, UR15, 0x1, URZ ;  /* 0x000000010f077890 */ /* 0x002fc8000fffe0ff */
[----:B------:R-:W-:-:S04]  /*35d0*/  UISETP.NE.AND UP0, UPT, UR7, 0x4, UPT ;  /* 0x000000040700788c */ /* 0x000fc8000bf05270 */
[----:B------:R-:W-:Y:S02]  /*35e0*/  USEL UR8, URZ, 0x1, UP0 ;  /* 0x00000001ff087887 */ /* 0x000fe40008000000 */
[----:B------:R-:W-:-:S04]  /*35f0*/  USEL UR7, UR7, URZ, UP0 ;  /* 0x000000ff07077287 */ /* 0x000fc80008000000 */
[----:B------:R-:W-:Y:S01]  /*3600*/  ULEA UR6, UR7, UR5, 0x3 ;  /* 0x0000000507067291 */ /* 0x000fe2000f8e18ff */
[----:B--2---:R-:W-:-:S04]  /*3610*/  LOP3.LUT R2, R11, UR8, RZ, 0x3c, !PT ;  /* 0x000000080b027c12 */ /* 0x004fc8000f8e3cff */
[----:B------:R-:W-:-:S04]  /*3620*/  SHF.L.U32 R3, R2, 0x1f, RZ ;  /* 0x0000001f02037819 */ /* 0x000fc800000006ff */
[----:B------:R-:W1:Y:S02]  /*3630*/  SYNCS.PHASECHK.TRANS64.TRYWAIT P0, [UR6], R3 ;  /* 0x00000003ff0075a7 */ /* 0x000e640008001106 */
[----:B-1----:R-:W-:Y:S05]  /*3640*/  @!P0 BRA `(.L_x_61) ;  /* 0x0000006c00788947 */ /* 0x002fea0003800000 */
.L_x_189:
        /* <DEDUP_REMOVED lines=9> */
.L_x_191:
[----:B------:R-:W-:-:S04]  /*36e0*/  UIADD3 UR7, UPT, UPT, UR7, 0x1, URZ ;  /* 0x0000000107077890 */ /* 0x000fc8000fffe0ff */
[----:B------:R-:W-:-:S04]  /*36f0*/  UISETP.NE.AND UP0, UPT, UR7, 0x4, UPT ;  /* 0x000000040700788c */ /* 0x000fc8000bf05270 */
[----:B------:R-:W-:Y:S02]  /*3700*/  USEL UR6, URZ, 0x1, UP0 ;  /* 0x00000001ff067887 */ /* 0x000fe40008000000 */
[----:B------:R-:W-:-:S04]  /*3710*/  USEL UR7, UR7, URZ, UP0 ;  /* 0x000000ff07077287 */ /* 0x000fc80008000000 */
[----:B------:R-:W-:Y:S01]  /*3720*/  ULEA UR7, UR7, UR5, 0x3 ;  /* 0x0000000507077291 */ /* 0x000fe2000f8e18ff */
[----:B------:R-:W-:-:S04]  /*3730*/  LOP3.LUT R2, R2, UR6, RZ, 0x3c, !PT ;  /* 0x0000000602027c12 */ /* 0x000fc8000f8e3cff */
[----:B------:R-:W-:-:S04]  /*3740*/  SHF.L.U32 R2, R2, 0x1f, RZ ;  /* 0x0000001f02027819 */ /* 0x000fc800000006ff */
[----:B------:R-:W2:Y:S02]  /*3750*/  SYNCS.PHASECHK.TRANS64.TRYWAIT P0, [UR7], R2 ;  /* 0x00000002ff0075a7 */ /* 0x000ea40008001107 */
[----:B--2---:R-:W-:Y:S05]  /*3760*/  @!P0 BRA `(.L_x_63) ;  /* 0x0000006c00608947 */ /* 0x004fea0003800000 */
.L_x_193:
[----:B------:R-:W-:Y:S01]  /*3770*/  NOP ;  /* 0x0000000000007918 */ /* 0x000fe20000000000 */
[----:B-1----:R-:W1:Y:S01]  /*3780*/  LDS R0, [UR4+0x14] ;  /* 0x00001404ff007984 */ /* 0x002e620008000800 */
[----:B------:R-:W-:Y:S01]  /*3790*/  ULOP3.LUT UR6, UR16, 0xffff, URZ, 0xc0, !UPT ;  /* 0x0000ffff10067892 */ /* 0x000fe2000f8ec0ff */
[----:B------:R-:W-:Y:S01]  /*37a0*/  UMOV UR8, 0xffff ;  /* 0x0000ffff00087882 */ /* 0x000fe20000000000 */
[----:B------:R-:W-:Y:S02]  /*37b0*/  UMOV UR5, 0x1 ;  /* 0x0000000100057882 */ /* 0x000fe40000000000 */
[----:B------:R-:W-:-:S04]  /*37c0*/  USHF.R.U32.HI UR6, URZ, 0x5, UR6 ;  /* 0x00000005ff067899 */ /* 0x000fc80008011606 */
[----:B------:R-:W-:Y:S02]  /*37d0*/  USHF.L.U32 UR8, UR8, UR6, URZ ;  /* 0x0000000608087299 */ /* 0x000fe400080006ff */
[----:B------:R-:W-:-:S04]  /*37e0*/  USHF.L.U32 UR5, UR5, UR6, URZ ;  /* 0x0000000605057299 */ /* 0x000fc800080006ff */
[----:B-1----:R-:W-:-:S04]  /*37f0*/  LOP3.LUT R0, R0, UR8, RZ, 0xc0, !PT ;  /* 0x0000000800007c12 */ /* 0x002fc8000f8ec0ff */
[----:B------:R-:W-:-:S13]  /*3800*/  ISETP.NE.AND P0, PT, R0, UR8, PT ;  /* 0x0000000800007c0c */ /* 0x000fda000bf05270 */
[----:B------:R-:W-:Y:S05]  /*3810*/  @P0 BRA `(.L_x_64) ;  /* 0x0000000000580947 */ /* 0x000fea0003800000 */
[----:B------:R-:W1:Y:S02]  /*3820*/  LDS R0, [UR4+0x18] ;  /* 0x00001804ff007984 */ /* 0x000e640008000800 */
[----:B-1----:R-:W-:-:S04]  /*3830*/  LOP3.LUT R0, R0, UR5, RZ, 0xc0, !PT ;  /* 0x0000000500007c12 */ /* 0x002fc8000f8ec0ff */
[----:B------:R-:W-:-:S13]  /*3840*/  ISETP.NE.AND P0, PT, R0, UR5, PT ;  /* 0x0000000500007c0c */ /* 0x000fda000bf05270 */
[----:B------:R-:W-:Y:S05]  /*3850*/  @P0 BRA `(.L_x_65) ;  /* 0x00000000003c0947 */ /* 0x000fea0003800000 */
[----:B------:R-:W1:Y:S01]  /*3860*/  S2R R2, SR_LANEID ;  /* 0x0000000000027919 */ /* 0x000e620000000000 */
[----:B------:R-:W-:Y:S01]  /*3870*/  ULOP3.LUT UR8, URZ, UR8, URZ, 0x33, !UPT ;  /* 0x00000008ff087292 */ /* 0x000fe2000f8e33ff */
[----:B------:R-:W-:Y:S02]  /*3880*/  VOTEU.ANY UR7, UPT, PT ;  /* 0x0000000000077886 */ /* 0x000fe400038e0100 */
[----:B------:R-:W-:-:S03]  /*3890*/  UFLO.U32 UR7, UR7 ;  /* 0x00000007000772bd */ /* 0x000fc600080e0000 */
[----:B------:R-:W-:-:S04]  /*38a0*/  IMAD.U32 R0, RZ, RZ, UR8 ;  /* 0x00000008ff007e24 */ /* 0x000fc8000f8e00ff */
[----:B------:R2:W4:Y:S02]  /*38b0*/  REDUX UR6, R0 ;  /* 0x00000000000673c4 */ /* 0x0005240000000000 */
[----:B------:R1:W-:Y:S02]  /*38c0*/  UTCATOMSWS.AND URZ, UR8 ;  /* 0x0000000800ff79e3 */ /* 0x0003e40008000000 */
[----:B-1----:R-:W-:Y:S02]  /*38d0*/  ISETP.EQ.U32.AND P0, PT, R2, UR7, PT ;  /* 0x0000000702007c0c */ /* 0x002fe4000bf02070 */
[----:B--2---:R-:W-:Y:S02]  /*38e0*/  LOP3.LUT R0, RZ, UR5, RZ, 0x33, !PT ;  /* 0x00000005ff007c12 */ /* 0x004fe4000f8e33ff */
[----:B----4-:R-:W-:Y:S02]  /*38f0*/  MOV R2, UR6 ;  /* 0x0000000600027c02 */ /* 0x010fe40008000f00 */
[----:B------:R-:W1:Y:S07]  /*3900*/  REDUX UR5, R0 ;  /* 0x00000000000573c4 */ /* 0x000e6e0000000000 */
[----:B------:R2:W-:Y:S01]  /*3910*/  @P0 ATOMS.AND RZ, [UR4+0x14], R2 ;  /* 0x00001402ffff098c */ /* 0x0005e2000a800004 */
[----:B-1----:R-:W-:-:S05]  /*3920*/  IMAD.U32 R0, RZ, RZ, UR5 ;  /* 0x00000005ff007e24 */ /* 0x002fca000f8e00ff */
[----:B------:R2:W-:Y:S01]  /*3930*/  @P0 ATOMS.AND RZ, [UR4+0x18], R0 ;  /* 0x00001800ffff098c */ /* 0x0005e2000a800004 */
[----:B------:R-:W-:Y:S05]  /*3940*/  BRA `(.L_x_66) ;  /* 0x0000000000147947 */ /* 0x000fea0003800000 */
.L_x_65:
[----:B------:R-:W-:Y:S02]  /*3950*/  MOV R2, 0x3970 ;  /* 0x0000397000027802 */ /* 0x000fe40000000f00 */
[----:B---3-5:R-:W-:Y:S05]  /*3960*/  CALL.REL.NOINC `($__internal_0_$__cuda_sm10x_tcgen05_guardrail_trap_col_being_dealloced_not_returned_by_alloc) ;  /* 0x0000007000f87944 */ /* 0x028fea0003c00000 */
[----:B------:R-:W-:Y:S05]  /*3970*/  BRA `(.L_x_66) ;  /* 0x0000000000087947 */ /* 0x000fea0003800000 */
.L_x_64:
[----:B------:R-:W-:Y:S02]  /*3980*/  MOV R2, 0x39a0 ;  /* 0x000039a000027802 */ /* 0x000fe40000000f00 */
[----:B---3-5:R-:W-:Y:S05]  /*3990*/  CALL.REL.NOINC `($__internal_2_$__cuda_sm10x_tcgen05_guardrail_trap_unallocated_columns_being_dealloced) ;  /* 0x0000007400047944 */ /* 0x028fea0003c00000 */
.L_x_66:
[----:B------:R-:W-:Y:S01]  /*39a0*/  NOP ;  /* 0x0000000000007918 */ /* 0x000fe20000000000 */
[----:B------:R-:W-:Y:S05]  /*39b0*/  EXIT ;  /* 0x000000000000794d */ /* 0x000fea0003800000 */
.L_x_48:
[----:B------:R-:W-:-:S09]  /*39c0*/  UISETP.NE.OR UP2, UPT, UR8, 0x3, !UP2 ;  /* 0x000000030800788c */ /* 0x000fd2000d745670 */
[----:B------:R-:W-:Y:S05]  /*39d0*/  BRA.U UP2, `(.L_x_67) ;  /* 0x0000001502707547 */ /* 0x000fea000b800000 */
[----:B------:R-:W1:Y:S01]  /*39e0*/  LDC R0, c[0x0][0xb30] ;  /* 0x0002cc00ff007b82 */ /* 0x000e620000000800 */
[----:B------:R-:W2:Y:S01]  /*39f0*/  LDCU.64 UR8, c[0x0][0x888] ;  /* 0x00011100ff0877ac */ /* 0x000ea20008000a00 */
[----:B------:R-:W-:Y:S01]  /*3a00*/  CS2R R28, SRZ ;  /* 0x00000000001c7805 */ /* 0x000fe2000001ff00 */
[----:B------:R-:W-:Y:S01]  /*3a10*/  IMAD.MOV.U32 R25, RZ, RZ, 0x2000 ;  /* 0x00002000ff197424 */ /* 0x000fe200078e00ff */
[----:B------:R-:W4:Y:S04]  /*3a20*/  LDCU.64 UR4, c[0x0][0x890] ;  /* 0x00011200ff0477ac */ /* 0x000f280008000a00 */
[----:B------:R-:W3:Y:S01]  /*3a30*/  LDC R24, c[0x0][0x370] ;  /* 0x0000dc00ff187b82 */ /* 0x000ee20000000800 */
[----:B------:R-:W-:Y:S01]  /*3a40*/  UMOV UR7, 0x400 ;  /* 0x0000040000077882 */ /* 0x000fe20000000000 */
[----:B------:R-:W-:-:S02]  /*3a50*/  UPLOP3.LUT UP1, UPT, UPT, UPT, UPT, 0x40, 0x4 ;  /* 0x000000000004789c */ /* 0x000fc40003f2e870 */
[----:B------:R-:W-:-:S04]  /*3a60*/  ULEA UR7, UR37, UR7, 0x18 ;  /* 0x0000000725077291 */ /* 0x000fc8000f8ec0ff */
[----:B------:R-:W3:Y:S01]  /*3a70*/  LDC R3, c[0x0][0xb0c] ;  /* 0x0002c300ff037b82 */ /* 0x000ee20000000800 */
[----:B------:R-:W-:Y:S02]  /*3a80*/  UIADD3 UR41, UPT, UPT, UR7, 0x40, URZ ;  /* 0x0000004007297890 */ /* 0x000fe4000fffe0ff */
[----:B--2---:R-:W-:Y:S02]  /*3a90*/  UISETP.NE.U32.AND UP2, UPT, UR8, URZ, UPT ;  /* 0x000000ff0800728c */ /* 0x004fe4000bf45070 */
[----:B------:R-:W-:Y:S02]  /*3aa0*/  UIADD3 UR33, UPT, UPT, UR7, 0x48, URZ ;  /* 0x0000004807217890 */ /* 0x000fe4000fffe0ff */
[----:B----4-:R-:W-:Y:S01]  /*3ab0*/  UISETP.NE.U32.AND UP3, UPT, UR4, URZ, UPT ;  /* 0x000000ff0400728c */ /* 0x010fe2000bf65070 */
[----:B------:R-:W2:Y:S01]  /*3ac0*/  LDC R18, c[0x0][0xb20] ;  /* 0x0002c800ff127b82 */ /* 0x000ea20000000800 */
[----:B-1----:R-:W-:Y:S01]  /*3ad0*/  ISETP.NE.AND P1, PT, R0, 0x1, PT ;  /* 0x000000010000780c */ /* 0x002fe20003f25270 */
[----:B------:R-:W-:-:S02]  /*3ae0*/  UISETP.NE.AND.EX UP2, UPT, UR9, URZ, UPT, UP2 ;  /* 0x000000ff0900728c */ /* 0x000fc4000bf45320 */
[----:B------:R-:W-:Y:S02]  /*3af0*/  UIADD3 UR25, UPT, UPT, UR7, 0x50, URZ ;  /* 0x0000005007197890 */ /* 0x000fe4000fffe0ff */
[----:B------:R-:W-:Y:S02]  /*3b00*/  UIADD3 UR17, UPT, UPT, UR7, 0x58, URZ ;  /* 0x0000005807117890 */ /* 0x000fe4000fffe0ff */
[----:B------:R-:W1:Y:S01]  /*3b10*/  LDC.64 R30, c[0x0][0x348] ;  /* 0x0000d200ff1e7b82 */ /* 0x000e620000000a00 */
[----:B------:R-:W-:-:S07]  /*3b20*/  UISETP.NE.AND.EX UP3, UPT, UR5, URZ, UPT, UP3 ;  /* 0x000000ff0500728c */ /* 0x000fce000bf65330 */
[----:B------:R-:W4:Y:S08]  /*3b30*/  LDC.64 R16, c[0x0][0xb10] ;  /* 0x0002c400ff107b82 */ /* 0x000f300000000a00 */
[----:B------:R-:W1:Y:S08]  /*3b40*/  LDC.64 R6, c[0x0][0xb18] ;  /* 0x0002c600ff067b82 */ /* 0x000e700000000a00 */
[----:B------:R-:W1:Y:S08]  /*3b50*/  LDC.64 R4, c[0x0][0xb28] ;  /* 0x0002ca00ff047b82 */ /* 0x000e700000000a00 */
[----:B--23--:R-:W1:Y:S02]  /*3b60*/  LDC R19, c[0x0][0x374] ;  /* 0x0000dd00ff137b82 */ /* 0x00ce640000000800 */
.L_x_82:
[C---:B------:R-:W-:Y:S02]  /*3b70*/  LEA R0, R29.reuse, UR7, 0x3 ;  /* 0x000000071d007c11 */ /* 0x040fe4000f8e18ff */
[----:B------:R-:W-:Y:S02]  /*3b80*/  SHF.L.U32 R2, R28, 0x1f, RZ ;  /* 0x0000001f1c027819 */ /* 0x000fe400000006ff */
[----:B------:R-:W-:Y:S02]  /*3b90*/  LEA R20, R29, UR7, 0x4 ;  /* 0x000000071d147c11 */ /* 0x000fe4000f8e20ff */
[----:B--2---:R-:W2:Y:S02]  /*3ba0*/  SYNCS.PHASECHK.TRANS64.TRYWAIT P0, [R0+URZ+0x90], R2 ;  /* 0x00009002000075a7 */ /* 0x004ea400080011ff */
[----:B--2---:R-:W-:Y:S05]  /*3bb0*/  @!P0 BRA `(.L_x_68) ;  /* 0x0000006800648947 */ /* 0x004fea0003800000 */
.L_x_194:
[----:B------:R-:W-:Y:S01]  /*3bc0*/  ISETP.GE.AND P0, PT, R26, 0x1, PT ;  /* 0x000000011a00780c */ /* 0x000fe20003f06270 */
[----:B------:R-:W3:Y:S01]  /*3bd0*/  LDS.128 R20, [R20+0x120] ;  /* 0x0001200014147984 */ /* 0x000ee20000000c00 */
[----:B--2---:R-:W-:Y:S01]  /*3be0*/  VIADD R0, R0, 0xa0 ;  /* 0x000000a000007836 */ /* 0x004fe20000000000 */
[----:B------:R-:W-:Y:S01]  /*3bf0*/  @!PT LDS RZ, [RZ] ;  /* 0x00000000fffff984 */ /* 0x000fe20000000800 */
[----:B------:R-:W-:Y:S01]  /*3c00*/  @!PT LDS RZ, [RZ] ;  /* 0x00000000fffff984 */ /* 0x000fe20000000800 */
[----:B------:R-:W-:Y:S01]  /*3c10*/  @!PT LDS RZ, [RZ] ;  /* 0x00000000fffff984 */ /* 0x000fe20000000800 */
[----:B------:R-:W-:Y:S01]  /*3c20*/  @!PT LDS RZ, [RZ] ;  /* 0x00000000fffff984 */ /* 0x000fe20000000800 */
[----:B------:R2:W-:Y:S06]  /*3c30*/  MEMBAR.ALL.CTA ;  /* 0x0000000000007992 */ /* 0x0005ec0000008000 */
[----:B--2---:R-:W2:Y:S01]  /*3c40*/  FENCE.VIEW.ASYNC.S ;  /* 0x00000000000073c6 */ /* 0x004ea20000000000 */
[----:B------:R-:W-:Y:S04]  /*3c50*/  PRMT R0, RZ, 0x654, R0 ;  /* 0x00000654ff007816 */ /* 0x000fe80000000000 */
[----:B--2---:R2:W-:Y:S01]  /*3c60*/  SYNCS.ARRIVE.TRANS64.RED.A1T0 RZ, [R0+URZ], RZ ;  /* 0x000000ff00ff79a7 */ /* 0x0045e200081004ff */
[----:B---3--:R-:W-:Y:S11]  /*3c70*/  LOP3.LUT P3, RZ, R22, 0x1, RZ, 0xc0, !PT ;  /* 0x0000000116ff7812 */ /* 0x008ff6000786c0ff */
[----:B------:R-:W-:Y:S02]  /*3c80*/  @!UPT UIADD3 URZ, UPT, UPT, URZ, URZ, URZ ;  /* 0x000000fffffff290 */ /* 0x000fe4000fffe0ff */
[----:B------:R-:W-:Y:S02]  /*3c90*/  @P3 MOV R11, R20 ;  /* 0x00000014000b3202 */ /* 0x000fe40000000f00 */
[----:B------:R-:W-:Y:S01]  /*3ca0*/  @P3 LOP3.LUT R10, R21, 0xffff, RZ, 0xc0, !PT ;  /* 0x0000ffff150a3812 */ /* 0x000fe200078ec0ff */
[----:B--2---:R-:W-:Y:S06]  /*3cb0*/  @!P0 BRA `(.L_x_69) ;  /* 0x0000000000a48947 */ /* 0x004fec0003800000 */
[-C--:B-1----:R-:W-:Y:S01]  /*3cc0*/  IMAD.HI.U32 R0, R19, R7.reuse, RZ ;  /* 0x0000000713007227 */ /* 0x082fe200078e00ff */
[----:B------:R-:W-:Y:S02]  /*3cd0*/  ISETP.NE.AND P0, PT, R6, 0x1, PT ;  /* 0x000000010600780c */ /* 0x000fe40003f05270 */
[----:B------:R-:W-:Y:S01]  /*3ce0*/  ISETP.NE.AND P2, PT, R26, 0x1, PT ;  /* 0x000000011a00780c */ /* 0x000fe20003f45270 */
[----:B----4-:R-:W-:Y:S01]  /*3cf0*/  IMAD.HI.U32 R9, R24, R16, RZ ;  /* 0x0000001018097227 */ /* 0x010fe200078e00ff */
[----:B------:R-:W-:Y:S02]  /*3d00*/  SHF.R.U32.HI R0, RZ, R18, R0 ;  /* 0x00000012ff007219 */ /* 0x000fe40000011600 */
[----:B------:R-:W-:Y:S01]  /*3d10*/  ISETP.NE.AND P4, PT, R3, 0x1, PT ;  /* 0x000000010300780c */ /* 0x000fe20003f85270 */
[----:B------:R-:W-:Y:S01]  /*3d20*/  IMAD.HI.U32 R13, R10, R7, RZ ;  /* 0x000000070a0d7227 */ /* 0x000fe200078e00ff */
[----:B------:R-:W-:Y:S02]  /*3d30*/  SHF.R.U32.HI R9, RZ, R17, R9 ;  /* 0x00000011ff097219 */ /* 0x000fe40000011609 */
[----:B------:R-:W-:Y:S01]  /*3d40*/  SEL R0, R19, R0, !P0 ;  /* 0x0000000013007207 */ /* 0x000fe20004000000 */
[----:B------:R-:W-:Y:S01]  /*3d50*/  IMAD.HI.U32 R12, R11, R16, RZ ;  /* 0x000000100b0c7227 */ /* 0x000fe200078e00ff */
[----:B------:R-:W-:Y:S03]  /*3d60*/  SEL R9, R24, R9, !P4 ;  /* 0x0000000918097207 */ /* 0x000fe60006000000 */
[-C--:B------:R-:W-:Y:S01]  /*3d70*/  IMAD.HI.U32 R8, R0, R4.reuse, RZ ;  /* 0x0000000400087227 */ /* 0x080fe200078e00ff */
[----:B------:R-:W-:Y:S03]  /*3d80*/  SHF.R.U32.HI R12, RZ, R17, R12 ;  /* 0x00000011ff0c7219 */ /* 0x000fe6000001160c */
[----:B------:R-:W-:Y:S01]  /*3d90*/  IMAD.HI.U32 R2, R9, R4, RZ ;  /* 0x0000000409027227 */ /* 0x000fe200078e00ff */
[-C--:B------:R-:W-:Y:S02]  /*3da0*/  @P2 SHF.R.U32.HI R0, RZ, R5.reuse, R8 ;  /* 0x00000005ff002219 */ /* 0x080fe40000011608 */
[----:B------:R-:W-:Y:S02]  /*3db0*/  SHF.R.U32.HI R8, RZ, R18, R13 ;  /* 0x00000012ff087219 */ /* 0x000fe4000001160d */
[----:B------:R-:W-:Y:S01]  /*3dc0*/  @P2 SHF.R.U32.HI R9, RZ, R5, R2 ;  /* 0x00000005ff092219 */ /* 0x000fe20000011602 */
[----:B------:R-:W-:Y:S01]  /*3dd0*/  IMAD R0, R26, R0, RZ ;  /* 0x000000001a007224 */ /* 0x000fe200078e02ff */
[----:B------:R-:W-:Y:S02]  /*3de0*/  SEL R8, R10, R8, !P0 ;  /* 0x000000080a087207 */ /* 0x000fe40004000000 */
[----:B------:R-:W-:Y:S01]  /*3df0*/  SEL R2, R11, R12, !P4 ;  /* 0x0000000c0b027207 */ /* 0x000fe20006000000 */
[----:B------:R-:W-:Y:S01]  /*3e00*/  IMAD R12, R26, R9, RZ ;  /* 0x000000091a0c7224 */ /* 0x000fe200078e02ff */
[C---:B------:R-:W-:Y:S01]  /*3e10*/  ISETP.GE.AND P0, PT, R8.reuse, R0, PT ;  /* 0x000000000800720c */ /* 0x040fe20003f06270 */
[----:B------:R-:W-:Y:S03]  /*3e20*/  IMAD.HI.U32 R0, R8, R4, RZ ;  /* 0x0000000408007227 */ /* 0x000fe600078e00ff */
[----:B------:R-:W-:Y:S02]  /*3e30*/  ISETP.GE.OR P0, PT, R2, R12, P0 ;  /* 0x0000000c0200720c */ /* 0x000fe40000706670 */
[-C--:B------:R-:W-:Y:S04]  /*3e40*/  SHF.R.U32.HI R0, RZ, R5.reuse, R0 ;  /* 0x00000005ff007219 */ /* 0x080fe80000011600 */
[----:B------:R-:W-:Y:S05]  /*3e50*/  SEL R13, R8, R0, !P2 ;  /* 0x00000000080d7207 */ /* 0x000fea0005000000 */
[----:B------:R-:W-:Y:S02]  /*3e60*/  IMAD.MOV R12, RZ, RZ, -R13 ;  /* 0x000000ffff0c7224 */ /* 0x000fe400078e0a0d */
[----:B------:R-:W-:Y:S04]  /*3e70*/  @!P0 IMAD.HI.U32 R0, R2, R4, RZ ;  /* 0x0000000402008227 */ /* 0x000fe800078e00ff */
[----:B------:R-:W-:Y:S01]  /*3e80*/  IMAD R12, R26, R12, R8 ;  /* 0x0000000c1a0c7224 */ /* 0x000fe200078e0208 */
[----:B------:R-:W-:Y:S04]  /*3e90*/  @!P0 SHF.R.U32.HI R0, RZ, R5, R0 ;  /* 0x00000005ff008219 */ /* 0x000fe80000011600 */
[----:B------:R-:W-:Y:S04]  /*3ea0*/  @!P0 SEL R0, R2, R0, !P2 ;  /* 0x0000000002008207 */ /* 0x000fe80005000000 */
[----:B------:R-:W-:Y:S01]  /*3eb0*/  @!P0 IADD3 R13, PT, PT, R13, -R0, RZ ;  /* 0x800000000d0d8210 */ /* 0x000fe20007ffe0ff */
[----:B------:R-:W-:Y:S01]  /*3ec0*/  @!P0 IMAD R0, R9, R12, R0 ;  /* 0x0000000c09008224 */ /* 0x000fe200078e0200 */
[----:B------:R-:W-:Y:S01]  /*3ed0*/  IADD3 R9, PT, PT, -R8, RZ, RZ ;  /* 0x000000ff08097210 */ /* 0x000fe20007ffe1ff */
[--C-:B------:R-:W-:Y:S02]  /*3ee0*/  IMAD.MOV R12, RZ, RZ, -R2.reuse ;  /* 0x000000ffff0c7224 */ /* 0x100fe400078e0a02 */
[----:B------:R-:W-:Y:S02]  /*3ef0*/  @!P0 IMAD R8, R13, R26, R2 ;  /* 0x0000001a0d088224 */ /* 0x000fe400078e0202 */
[----:B------:R-:W-:Y:S02]  /*3f00*/  @!P0 IMAD.MOV.U32 R2, RZ, RZ, R0 ;  /* 0x000000ffff028224 */ /* 0x000fe400078e0000 */
[----:B------:R-:W-:Y:S02]  /*3f10*/  IMAD R11, R3, R12, R11 ;  /* 0x0000000c030b7224 */ /* 0x000fe400078e020b */
[----:B------:R-:W-:Y:S02]  /*3f20*/  IMAD R10, R6, R9, R10 ;  /* 0x00000009060a7224 */ /* 0x000fe400078e020a */
[----:B------:R-:W-:Y:S02]  /*3f30*/  IMAD R11, R2, R3, R11 ;  /* 0x00000003020b7224 */ /* 0x000fe400078e020b */
[----:B------:R-:W-:Y:S02]  /*3f40*/  IMAD R10, R8, R6, R10 ;  /* 0x00000006080a7224 */ /* 0x000fe400078e020a */
.L_x_69:
[----:B------:R-:W-:Y:S05]  /*3f50*/  BRA.U UP1, `(.L_x_70) ;  /* 0x0000000101107547 */ /* 0x000fea000b800000 */
[----:B------:R-:W-:Y:S04]  /*3f60*/  MOV R2, UR6 ;  /* 0x0000000600027c02 */ /* 0x000fe80008000f00 */
[----:B------:R-:W-:Y:S04]  /*3f70*/  SHF.L.U32 R2, R2, 0x1f, RZ ;  /* 0x0000001f02027819 */ /* 0x000fe800000006ff */
[----:B------:R-:W2:Y:S02]  /*3f80*/  SYNCS.PHASECHK.TRANS64.TRYWAIT P0, [UR7+0x88], R2 ;  /* 0x00008802ff0075a7 */ /* 0x000ea40008001107 */
[----:B--2---:R-:W-:Y:S05]  /*3f90*/  @!P0 BRA `(.L_x_71) ;  /* 0x0000006400808947 */ /* 0x004fea0003800000 */
.L_x_70:
[----:B------:R-:W-:Y:S01]  /*3fa0*/  R2UR UR43, R15 ;  /* 0x000000000f2b72ca */ /* 0x000fe200000e0000 */
[----:B------:R-:W-:Y:S01]  /*3fb0*/  IMAD.MOV.U32 R32, RZ, RZ, 0x1 ;  /* 0x00000001ff207424 */ /* 0x000fe200078e00ff */
[----:B------:R-:W-:Y:S02]  /*3fc0*/  R2UR UR42, R14 ;  /* 0x000000000e2a72ca */ /* 0x000fe400000e0000 */
[----:B------:R-:W-:Y:S02]  /*3fd0*/  ISETP.NE.U32.AND P2, PT, RZ, UR4, PT ;  /* 0x00000004ff007c0c */ /* 0x000fe4000bf45070 */
[----:B------:R-:W-:Y:S02]  /*3fe0*/  SHF.L.U32 R32, R32, 0x1f, RZ ;  /* 0x0000001f20207819 */ /* 0x000fe400000006ff */
[----:B------:R-:W-:Y:S05]  /*3ff0*/  ISETP.NE.AND.EX P2, PT, RZ, UR5, PT, P2 ;  /* 0x00000005ff007c0c */ /* 0x000fea000bf45320 */
[----:B------:R-:W-:Y:S02]  /*4000*/  USHF.L.U32 UR43, UR43, 0x6, URZ ;  /* 0x000000062b2b7899 */ /* 0x000fe400080006ff */
[----:B------:R-:W-:Y:S01]  /*4010*/  USHF.L.U32 UR42, UR42, 0x8, URZ ;  /* 0x000000082a2a7899 */ /* 0x000fe200080006ff */
[----:B------:R-:W-:Y:S11]  /*4020*/  BRA.U !UP3, `(.L_x_72) ;  /* 0x000000010b347547 */ /* 0x000ff6000b800000 */
[----:B------:R-:W-:Y:S01]  /*4030*/  UPLOP3.LUT UP0, UPT, UPT, UPT, UP2, 0x80, 0x8 ;  /* 0x000000000008789c */ /* 0x000fe20003f0f020 */
[----:B--2---:R-:W-:Y:S02]  /*4040*/  HFMA2 R0, -RZ, RZ, 0, 5.9604644775390625e-08 ;  /* 0x00000001ff007431 */ /* 0x004fe400000001ff */
[----:B------:R-:W-:Y:S03]  /*4050*/  IMAD.MOV.U32 R64, RZ, RZ, 0x1 ;  /* 0x00000001ff407424 */ /* 0x000fe600078e00ff */
[----:B------:R-:W-:Y:S05]  /*4060*/  PLOP3.LUT P0, PT, PT, PT, UP0, 0x80, 0x8 ;  /* 0x000000000008781c */ /* 0x000fea0003f0f008 */
[----:B------:R-:W2:Y:S01]  /*4070*/  @UP0 LDCU.64 UR10, c[0x0][0x888] ;  /* 0x00011100ff0a07ac */ /* 0x000ea20008000a00 */
[----:B------:R-:W-:Y:S07]  /*4080*/  @UP0 UIMAD UR8, UR36, UR4, URZ ;  /* 0x00000004240802a4 */ /* 0x000fee000f8e02ff */
[----:B------:R-:W-:Y:S01]  /*4090*/  @!P0 PRMT R64, R0, 0x7610, R64 ;  /* 0x0000761000408816 */ /* 0x000fe20000000040 */
[----:B--2---:R-:W-:Y:S03]  /*40a0*/  @UP0 UIMAD.WIDE UR10, UR8, 0x4, UR10 ;  /* 0x00000004080a08a5 */ /* 0x004fe6000f8e020a */
[----:B------:R-:W2:Y:S03]  /*40b0*/  @!UP0 LDCU UR8, c[0x0][0x880] ;  /* 0x00011000ff0887ac */ /* 0x000ea60008000800 */
[----:B------:R-:W-:Y:S01]  /*40c0*/  IMAD.U32 R8, RZ, RZ, UR10 ;  /* 0x0000000aff087e24 */ /* 0x000fe2000f8e00ff */
[----:B------:R-:W-:Y:S05]  /*40d0*/  MOV R9, UR11 ;  /* 0x0000000b00097c02 */ /* 0x000fea0008000f00 */
[----:B-----5:R3:W5:Y:S02]  /*40e0*/  @P0 LDG.E R35, desc[UR46][R8.64] ;  /* 0x0000002e08230981 */ /* 0x020764000c1e1900 */
[----:B--23--:R-:W-:Y:S07]  /*40f0*/  @!P0 IMAD.U32 R35, RZ, RZ, UR8 ;  /* 0x00000008ff238e24 */ /* 0x00cfee000f8e00ff */
.L_x_72:
[----:B-----5:R-:W-:Y:S01]  /*4100*/  @!P2 FSETP.EQ.AND P0, PT, R35, RZ, PT ;  /* 0x000000ff2300a20b */ /* 0x020fe20003f02000 */
[----:B------:R-:W-:Y:S01]  /*4110*/  @!UPT UIADD3 URZ, UPT, UPT, URZ, URZ, URZ ;  /* 0x000000fffffff290 */ /* 0x000fe2000fffe0ff */
[----:B------:R-:W-:Y:S11]  /*4120*/  @!P2 BRA `(.L_x_73) ;  /* 0x000000000014a947 */ /* 0x000ff60003800000 */
[----:B------:R-:W-:Y:S02]  /*4130*/  LOP3.LUT P2, RZ, R64, 0xff, RZ, 0xc0, !PT ;  /* 0x000000ff40ff7812 */ /* 0x000fe4000784c0ff */
[----:B------:R-:W-:Y:S04]  /*4140*/  PLOP3.LUT P0, PT, PT, PT, UP0, 0x80, 0x8 ;  /* 0x000000000008781c */ /* 0x000fe80003f0f008 */
[----:B------:R-:W-:Y:S07]  /*4150*/  PLOP3.LUT P0, PT, P0, PT, PT, 0x8, 0x80 ;  /* 0x000000000080781c */ /* 0x000fee000070e170 */
[----:B------:R-:W-:Y:S11]  /*4160*/  @P2 FSETP.EQ.AND P0, PT, R35, RZ, PT ;  /* 0x000000ff2300220b */ /* 0x000ff60003f02000 */
[----:B------:R-:W-:Y:S02]  /*4170*/  @!UPT UIADD3 URZ, UPT, UPT, URZ, URZ, URZ ;  /* 0x000000fffffff290 */ /* 0x000fe4000fffe0ff */
.L_x_73:
[----:B------:R-:W3:Y:S01]  /*4180*/  SYNCS.PHASECHK.TRANS64.TRYWAIT P2, [UR7+0x60], R32 ;  /* 0x00006020ff0075a7 */ /* 0x000ee20008041107 */
[----:B------:R-:W-:Y:S04]  /*4190*/  ELECT P4, URZ, PT ;  /* 0x0000000000ff782f */ /* 0x000fe80003880000 */
[----:B------:R-:W-:Y:S11]  /*41a0*/  PLOP3.LUT P4, PT, P0, P4, PT, 0xf2, 0x2f ;  /* 0x00000000002f781c */ /* 0x000ff60000789e72 */
[----:B------:R-:W-:Y:S02]  /*41b0*/  @!UPT UIADD3 URZ, UPT, UPT, URZ, URZ, URZ ;  /* 0x000000fffffff290 */ /* 0x000fe4000fffe0ff */
[----:B-1----:R-:W-:Y:S05]  /*41c0*/  @!P4 IADD3 R8, P0, PT, R30, 0x580, RZ ;  /* 0x000005801e08c810 */ /* 0x002fea0007f1e0ff */
[----:B--2---:R-:W-:Y:S01]  /*41d0*/  @!P4 IMAD.X R2, RZ, RZ, R31, P0 ;  /* 0x000000ffff02c224 */ /* 0x004fe200000e061f */
[----:B---3--:R-:W-:Y:S07]  /*41e0*/  @!P2 BRA `(.L_x_74) ;  /* 0x000000640004a947 */ /* 0x008fee0003800000 */
.L_x_197:
[----:B------:R-:W-:Y:S01]  /*41f0*/  @!P4 R2UR UR9, R8 ;  /* 0x000000000809c2ca */ /* 0x000fe200000e0000 */
[----:B------:R-:W-:Y:S01]  /*4200*/  VOTEU.ALL UP1, P4 ;  /* 0x0000000000ff7886 */ /* 0x000fe20002020000 */
[----:B------:R-:W-:Y:S01]  /*4210*/  @!P4 R2UR UR8, R2 ;  /* 0x000000000208c2ca */ /* 0x000fe200000e0000 */
[----:B-1----:R-:W-:Y:S01]  /*4220*/  @!P4 IMAD.MOV.U32 R0, RZ, RZ, 0x2000 ;  /* 0x00002000ff00c424 */ /* 0x002fe200078e00ff */
[----:B------:R-:W-:Y:S01]  /*4230*/  UMOV UR44, UR36 ;  /* 0x00000024002c7c82 */ /* 0x000fe20008000000 */
[----:B------:R-:W-:Y:S02]  /*4240*/  UPRMT UR21, UR37, 0x654, UR41 ;  /* 0x0000065425157896 */ /* 0x000fe40008000029 */
[----:B------:R-:W-:Y:S01]  /*4250*/  @!UP1 UIADD3 UR40, UPT, UPT, UR7, 0x400, URZ ;  /* 0x0000040007289890 */ /* 0x000fe2000fffe0ff */
[----:B------:R-:W-:Y:S05]  /*4260*/  VOTEU.ALL UP1, P4 ;  /* 0x0000000000ff7886 */ /* 0x000fea0002020000 */
[----:B------:R-:W-:Y:S01]  /*4270*/  IMAD.U32 R8, RZ, RZ, UR9 ;  /* 0x00000009ff087e24 */ /* 0x000fe2000f8e00ff */
[----:B------:R-:W-:Y:S01]  /*4280*/  UMOV UR9, 0x10000000 ;  /* 0x1000000000097882 */ /* 0x000fe20000000000 */
[----:B------:R-:W-:Y:S01]  /*4290*/  IMAD.U32 R9, RZ, RZ, UR8 ;  /* 0x00000008ff097e24 */ /* 0x000fe2000f8e00ff */
[----:B------:R-:W-:Y:S02]  /*42a0*/  UMOV UR8, 0x0 ;  /* 0x0000000000087882 */ /* 0x000fe40000000000 */
[----:B------:R-:W-:Y:S02]  /*42b0*/  @!P4 R2UR UR10, R8 ;  /* 0x00000000080ac2ca */ /* 0x000fe400000e0000 */
[----:B------:R-:W-:Y:S02]  /*42c0*/  @!P4 R2UR UR11, R9 ;  /* 0x00000000090bc2ca */ /* 0x000fe400000e0000 */
[----:B------:R-:W-:Y:S05]  /*42d0*/  @!P4 IADD3 R8, P0, PT, R30, 0x580, RZ ;  /* 0x000005801e08c810 */ /* 0x000fea0007f1e0ff */
[----:B------:R-:W-:Y:S06]  /*42e0*/  @!P4 IMAD.X R2, RZ, RZ, R31, P0 ;  /* 0x000000ffff02c224 */ /* 0x000fec00000e061f */
[----:B------:R1:W-:Y:S01]  /*42f0*/  @!UP1 UTMALDG.3D [UR40], [UR10], desc[UR8] ;  /* 0x000008280a0095b4 */ /* 0x0003e20008011000 */
[----:B------:R1:W-:Y:S01]  /*4300*/  @!P4 SYNCS.ARRIVE.TRANS64.RED.A0TR RZ, [UR7+0x40], R0 ;  /* 0x00004000ffffc9a7 */ /* 0x0003e20008300407 */
[----:B------:R-:W-:Y:S01]  /*4310*/  SYNCS.ARRIVE.TRANS64.RED.A1T0 RZ, [UR21], RZ ;  /* 0x000000ffffff79a7 */ /* 0x000fe20008100415 */
[----:B------:R-:W2:Y:S02]  /*4320*/  SYNCS.PHASECHK.TRANS64.TRYWAIT P2, [UR7+0x68], R32 ;  /* 0x00006820ff0075a7 */ /* 0x000ea40008041107 */
[----:B-12---:R-:W-:Y:S05]  /*4330*/  @!P2 BRA `(.L_x_75) ;  /* 0x0000006000c8a947 */ /* 0x006fea0003800000 */
.L_x_199:
[----:B------:R-:W-:Y:S01]  /*4340*/  @!P4 R2UR UR9, R8 ;  /* 0x000000000809c2ca */ /* 0x000fe200000e0000 */
[----:B------:R-:W-:Y:S01]  /*4350*/  VOTEU.ALL UP1, P4 ;  /* 0x0000000000ff7886 */ /* 0x000fe20002020000 */
[----:B------:R-:W-:Y:S01]  /*4360*/  @!P4 R2UR UR8, R2 ;  /* 0x000000000208c2ca */ /* 0x000fe200000e0000 */
[----:B-1----:R-:W-:Y:S01]  /*4370*/  @!P4 IMAD.MOV.U32 R0, RZ, RZ, 0x2000 ;  /* 0x00002000ff00c424 */ /* 0x002fe200078e00ff */
[----:B------:R-:W-:Y:S01]  /*4380*/  UMOV UR35, UR43 ;  /* 0x0000002b00237c82 */ /* 0x000fe20008000000 */
[----:B------:R-:W-:Y:S02]  /*4390*/  UPRMT UR15, UR37, 0x654, UR33 ;  /* 0x00000654250f7896 */ /* 0x000fe40008000021 */
[----:B------:R-:W-:Y:S02]  /*43a0*/  @!UP1 UIADD3 UR34, UPT, UPT, UR42, 0x20, URZ ;  /* 0x000000202a229890 */ /* 0x000fe4000fffe0ff */
[----:B------:R-:W-:Y:S01]  /*43b0*/  @!UP1 UIADD3 UR32, UPT, UPT, UR7, 0x2400, URZ ;  /* 0x0000240007209890 */ /* 0x000fe2000fffe0ff */
[----:B------:R-:W-:Y:S03]  /*43c0*/  VOTEU.ALL UP1, P4 ;  /* 0x0000000000ff7886 */ /* 0x000fe60002020000 */
        /* <DEDUP_REMOVED lines=13> */
.L_x_201:
[----:B------:R-:W-:Y:S01]  /*44a0*/  @!P4 R2UR UR9, R8 ;  /* 0x000000000809c2ca */ /* 0x000fe200000e0000 */
[----:B------:R-:W-:Y:S01]  /*44b0*/  VOTEU.ALL UP1, P4 ;  /* 0x0000000000ff7886 */ /* 0x000fe20002020000 */
[----:B------:R-:W-:Y:S01]  /*44c0*/  @!P4 R2UR UR8, R2 ;  /* 0x000000000208c2ca */ /* 0x000fe200000e0000 */
[----:B-1----:R-:W-:Y:S01]  /*44d0*/  @!P4 IMAD.MOV.U32 R0, RZ, RZ, 0x2000 ;  /* 0x00002000ff00c424 */ /* 0x002fe200078e00ff */
[----:B------:R-:W-:Y:S01]  /*44e0*/  UMOV UR27, UR43 ;  /* 0x0000002b001b7c82 */ /* 0x000fe20008000000 */
[----:B------:R-:W-:Y:S01]  /*44f0*/  UMOV UR28, UR36 ;  /* 0x00000024001c7c82 */ /* 0x000fe20008000000 */
[----:B------:R-:W-:Y:S02]  /*4500*/  @!UP1 UIADD3 UR26, UPT, UPT, UR42, 0x40, URZ ;  /* 0x000000402a1a9890 */ /* 0x000fe4000fffe0ff */
[----:B------:R-:W-:Y:S01]  /*4510*/  @!UP1 UIADD3 UR24, UPT, UPT, UR7, 0x4400, URZ ;  /* 0x0000440007189890 */ /* 0x000fe2000fffe0ff */
[----:B------:R-:W-:Y:S01]  /*4520*/  VOTEU.ALL UP1, P4 ;  /* 0x0000000000ff7886 */ /* 0x000fe20002020000 */
[----:B------:R-:W-:Y:S03]  /*4530*/  UPRMT UR14, UR37, 0x654, UR25 ;  /* 0x00000654250e7896 */ /* 0x000fe60008000019 */
        /* <DEDUP_REMOVED lines=13> */
.L_x_203:
[----:B------:R-:W-:Y:S01]  /*4610*/  @!P4 R2UR UR9, R8 ;  /* 0x000000000809c2ca */ /* 0x000fe200000e0000 */
[----:B------:R-:W-:Y:S01]  /*4620*/  VOTEU.ALL UP1, P4 ;  /* 0x0000000000ff7886 */ /* 0x000fe20002020000 */
[----:B------:R-:W-:Y:S01]  /*4630*/  @!P4 R2UR UR8, R2 ;  /* 0x000000000208c2ca */ /* 0x000fe200000e0000 */
[----:B-1----:R-:W-:Y:S01]  /*4640*/  @!P4 IMAD.MOV.U32 R0, RZ, RZ, 0x2000 ;  /* 0x00002000ff00c424 */ /* 0x002fe200078e00ff */
[----:B------:R-:W-:Y:S01]  /*4650*/  UMOV UR19, UR43 ;  /* 0x0000002b00137c82 */ /* 0x000fe20008000000 */
[----:B------:R-:W-:Y:S01]  /*4660*/  UMOV UR20, UR36 ;  /* 0x0000002400147c82 */ /* 0x000fe20008000000 */
[----:B------:R-:W-:Y:S01]  /*4670*/  @!UP1 UIADD3 UR18, UPT, UPT, UR42, 0x60, URZ ;  /* 0x000000602a129890 */ /* 0x000fe2000fffe0ff */
[----:B------:R-:W-:Y:S01]  /*4680*/  SHF.L.U32 R14, RZ, 0x1f, RZ ;  /* 0x0000001fff0e7819 */ /* 0x000fe200000006ff */
        /* <DEDUP_REMOVED lines=16> */
.L_x_205:
[----:B------:R-:W-:Y:S01]  /*4790*/  @!P4 R2UR UR9, R8 ;  /* 0x000000000809c2ca */ /* 0x000fe200000e0000 */
[----:B------:R-:W-:Y:S01]  /*47a0*/  VOTEU.ALL UP1, P4 ;  /* 0x0000000000ff7886 */ /* 0x000fe20002020000 */
[----:B------:R-:W-:Y:S01]  /*47b0*/  @!P4 R2UR UR8, R2 ;  /* 0x000000000208c2ca */ /* 0x000fe200000e0000 */
[----:B-1----:R-:W-:Y:S01]  /*47c0*/  @!P4 IMAD.MOV.U32 R0, RZ, RZ, 0x2000 ;  /* 0x00002000ff00c424 */ /* 0x002fe200078e00ff */
[----:B------:R-:W-:Y:S01]  /*47d0*/  UMOV UR18, 0x0 ;  /* 0x0000000000127882 */ /* 0x000fe20000000000 */
[----:B------:R-:W-:Y:S01]  /*47e0*/  UMOV UR19, 0x10000000 ;  /* 0x1000000000137882 */ /* 0x000fe20000000000 */
[----:B------:R-:W-:Y:S01]  /*47f0*/  @!UP1 UIADD3 UR10, UPT, UPT, UR42, 0x80, URZ ;  /* 0x000000802a0a9890 */ /* 0x000fe2000fffe0ff */
[----:B------:R-:W-:Y:S01]  /*4800*/  UMOV UR11, UR43 ;  /* 0x0000002b000b7c82 */ /* 0x000fe20008000000 */
[----:B------:R-:W-:Y:S05]  /*4810*/  UMOV UR12, UR36 ;  /* 0x00000024000c7c82 */ /* 0x000fea0008000000 */
[----:B------:R-:W-:Y:S01]  /*4820*/  IMAD.U32 R8, RZ, RZ, UR9 ;  /* 0x00000009ff087e24 */ /* 0x000fe2000f8e00ff */
[----:B------:R-:W-:Y:S01]  /*4830*/  UMOV UR9, UR41 ;  /* 0x0000002900097c82 */ /* 0x000fe20008000000 */
[----:B------:R-:W-:Y:S01]  /*4840*/  IMAD.U32 R9, RZ, RZ, UR8 ;  /* 0x00000008ff097e24 */ /* 0x000fe2000f8e00ff */
[----:B------:R-:W-:Y:S02]  /*4850*/  @!UP1 UIADD3 UR8, UPT, UPT, UR7, 0x400, URZ ;  /* 0x0000040007089890 */ /* 0x000fe4000fffe0ff */
[----:B------:R-:W-:Y:S01]  /*4860*/  @!P4 R2UR UR22, R8 ;  /* 0x000000000816c2ca */ /* 0x000fe200000e0000 */
[----:B------:R-:W-:Y:S01]  /*4870*/  VOTEU.ALL UP1, P4 ;  /* 0x0000000000ff7886 */ /* 0x000fe20002020000 */
        /* <DEDUP_REMOVED lines=8> */
.L_x_207:
        /* <DEDUP_REMOVED lines=23> */
.L_x_209:
[----:B------:R-:W2:Y:S01]  /*4a70*/  LDC.64 R12, c[0x0][0xb18] ;  /* 0x0002c600ff0c7b82 */ /* 0x000ea20000000a00 */
[----:B------:R-:W-:Y:S01]  /*4a80*/  @!P4 R2UR UR8, R2 ;  /* 0x000000000208c2ca */ /* 0x000fe200000e0000 */
[----:B------:R-:W-:Y:S01]  /*4a90*/  VOTEU.ALL UP1, P4 ;  /* 0x0000000000ff7886 */ /* 0x000fe20002020000 */
[----:B------:R-:W-:Y:S01]  /*4aa0*/  @!P4 R2UR UR9, R8 ;  /* 0x000000000809c2ca */ /* 0x000fe200000e0000 */
[----:B-1----:R-:W-:Y:S01]  /*4ab0*/  @!P4 IMAD.MOV.U32 R0, RZ, RZ, 0x2000 ;  /* 0x00002000ff00c424 */ /* 0x002fe200078e00ff */
[----:B------:R-:W-:Y:S03]  /*4ac0*/  UMOV UR18, 0x0 ;  /* 0x0000000000127882 */ /* 0x000fe60000000000 */
[----:B------:R-:W1:Y:S01]  /*4ad0*/  @!P1 LDC R2, c[0x0][0xb0c] ;  /* 0x0002c300ff029b82 */ /* 0x000e620000000800 */
[----:B------:R-:W-:Y:S01]  /*4ae0*/  @!UP1 UIADD3 UR10, UPT, UPT, UR42, 0xc0, URZ ;  /* 0x000000c02a0a9890 */ /* 0x000fe2000fffe0ff */
[----:B------:R-:W-:Y:S01]  /*4af0*/  @P3 SHF.R.U32.HI R27, RZ, 0x10, R21 ;  /* 0x00000010ff1b3819 */ /* 0x000fe20000011615 */
[----:B------:R-:W-:Y:S01]  /*4b00*/  UMOV UR19, 0x10000000 ;  /* 0x1000000000137882 */ /* 0x000fe20000000000 */
[----:B------:R-:W-:Y:S01]  /*4b10*/  UMOV UR11, UR43 ;  /* 0x0000002b000b7c82 */ /* 0x000fe20008000000 */
[----:B------:R-:W-:Y:S01]  /*4b20*/  UMOV UR12, UR36 ;  /* 0x00000024000c7c82 */ /* 0x000fe20008000000 */
[----:B------:R-:W-:Y:S02]  /*4b30*/  VIADD R29, R29, 0x1 ;  /* 0x000000011d1d7836 */ /* 0x000fe40000000000 */
[----:B------:R-:W-:Y:S01]  /*4b40*/  IMAD.U32 R9, RZ, RZ, UR8 ;  /* 0x00000008ff097e24 */ /* 0x000fe2000f8e00ff */
[----:B------:R-:W-:Y:S01]  /*4b50*/  @!UP1 UIADD3 UR8, UPT, UPT, UR7, 0x4400, URZ ;  /* 0x0000440007089890 */ /* 0x000fe2000fffe0ff */
[----:B------:R-:W-:Y:S01]  /*4b60*/  IMAD.U32 R8, RZ, RZ, UR9 ;  /* 0x00000009ff087e24 */ /* 0x000fe2000f8e00ff */
[----:B------:R-:W-:Y:S01]  /*4b70*/  VOTEU.ALL UP1, P4 ;  /* 0x0000000000ff7886 */ /* 0x000fe20002020000 */
[----:B------:R-:W-:Y:S01]  /*4b80*/  UMOV UR9, UR25 ;  /* 0x0000001900097c82 */ /* 0x000fe20008000000 */
[----:B------:R-:W-:Y:S02]  /*4b90*/  @!P4 R2UR UR21, R9 ;  /* 0x000000000915c2ca */ /* 0x000fe400000e0000 */
[----:B------:R-:W-:Y:S02]  /*4ba0*/  @!P4 R2UR UR20, R8 ;  /* 0x000000000814c2ca */ /* 0x000fe400000e0000 */
[----:B------:R-:W3:Y:S11]  /*4bb0*/  LDC.64 R8, c[0x0][0xb10] ;  /* 0x0002c400ff087b82 */ /* 0x000ef60000000a00 */
[----:B------:R1:W-:Y:S01]  /*4bc0*/  @!UP1 UTMALDG.3D [UR8], [UR20], desc[UR18] ;  /* 0x00001208140095b4 */ /* 0x0003e20008011000 */
[----:B------:R5:W-:Y:S01]  /*4bd0*/  @!P4 SYNCS.ARRIVE.TRANS64.RED.A0TR RZ, [UR7+0x50], R0 ;  /* 0x00005000ffffc9a7 */ /* 0x000be20008300407 */
[C---:B---3--:R-:W-:Y:S01]  /*4be0*/  @!P1 IMAD.HI.U32 R8, R11.reuse, R8, RZ ;  /* 0x000000080b089227 */ /* 0x048fe200078e00ff */
[----:B--2---:R-:W-:Y:S02]  /*4bf0*/  @!P1 ISETP.NE.AND P0, PT, R12, 0x1, PT ;  /* 0x000000010c00980c */ /* 0x004fe40003f05270 */
[----:B-1----:R-:W-:Y:S01]  /*4c00*/  @!P1 ISETP.NE.AND P2, PT, R2, 0x1, PT ;  /* 0x000000010200980c */ /* 0x002fe20003f45270 */
[----:B------:R-:W-:Y:S01]  /*4c10*/  SYNCS.ARRIVE.TRANS64.RED.A1T0 RZ, [UR14], RZ ;  /* 0x000000ffffff79a7 */ /* 0x000fe2000810040e */
[C---:B------:R-:W-:Y:S01]  /*4c20*/  @!P1 IMAD.HI.U32 R13, R10.reuse, R13, RZ ;  /* 0x0000000d0a0d9227 */ /* 0x040fe200078e00ff */
[----:B------:R-:W-:Y:S04]  /*4c30*/  @!P1 SHF.R.U32.HI R8, RZ, R9, R8 ;  /* 0x00000009ff089219 */ /* 0x000fe80000011608 */
[----:B------:R-:W-:Y:S01]  /*4c40*/  @!P1 SEL R8, R11, R8, !P2 ;  /* 0x000000080b089207 */ /* 0x000fe20005000000 */
[----:B------:R-:W1:Y:S01]  /*4c50*/  SYNCS.PHASECHK.TRANS64.TRYWAIT P5, [UR7+0x78], R14 ;  /* 0x0000780eff0075a7 */ /* 0x000e6200080a1107 */
[----:B-----5:R-:W2:Y:S02]  /*4c60*/  @!P1 LDC R0, c[0x0][0xb20] ;  /* 0x0002c800ff009b82 */ /* 0x020ea40000000800 */
[----:B--2---:R-:W-:Y:S04]  /*4c70*/  @!P1 SHF.R.U32.HI R0, RZ, R0, R13 ;  /* 0x00000000ff009219 */ /* 0x004fe8000001160d */
[----:B------:R-:W-:Y:S05]  /*4c80*/  @!P1 SEL R9, R10, R0, !P0 ;  /* 0x000000000a099207 */ /* 0x000fea0004000000 */
[----:B------:R-:W-:Y:S02]  /*4c90*/  @!P1 IMAD.IADD R0, R9, 0x1, -R8 ;  /* 0x0000000109009824 */ /* 0x000fe400078e0a08 */
[----:B------:R-:W-:Y:S02]  /*4ca0*/  @!P1 IMAD.IADD R8, R8, 0x1, -R9 ;  /* 0x0000000108089824 */ /* 0x000fe400078e0a09 */
[----:B------:R-:W-:Y:S02]  /*4cb0*/  @!P1 IMAD R11, R0, R2, R11 ;  /* 0x00000002000b9224 */ /* 0x000fe400078e020b */
[----:B------:R-:W-:Y:S01]  /*4cc0*/  @!P1 IMAD R10, R8, R12, R10 ;  /* 0x0000000c080a9224 */ /* 0x000fe200078e020a */
[----:B-1----:R-:W-:Y:S06]  /*4cd0*/  @!P5 BRA `(.L_x_81) ;  /* 0x0000005800f0d947 */ /* 0x002fec0003800000 */
.L_x_211:
[----:B------:R-:W-:Y:S01]  /*4ce0*/  @!P4 IADD3 R2, P0, PT, R30, 0x580, RZ ;  /* 0x000005801e02c810 */ /* 0x000fe20007f1e0ff */
[----:B------:R-:W-:Y:S01]  /*4cf0*/  VOTEU.ALL UP1, P4 ;  /* 0x0000000000ff7886 */ /* 0x000fe20002020000 */
[----:B------:R-:W-:Y:S01]  /*4d00*/  UMOV UR18, 0x0 ;  /* 0x0000000000127882 */ /* 0x000fe20000000000 */
[----:B------:R-:W-:Y:S01]  /*4d10*/  UMOV UR19, 0x10000000 ;  /* 0x1000000000137882 */ /* 0x000fe20000000000 */
[----:B------:R-:W-:Y:S01]  /*4d20*/  @!P4 R2UR UR9, R2 ;  /* 0x000000000209c2ca */ /* 0x000fe200000e0000 */
[----:B-1----:R-:W-:Y:S01]  /*4d30*/  @!P4 IMAD.X R0, RZ, RZ, R31, P0 ;  /* 0x000000ffff00c224 */ /* 0x002fe200000e061f */
[----:B------:R-:W-:Y:S01]  /*4d40*/  @!UP1 UIADD3 UR10, UPT, UPT, UR42, 0xe0, URZ ;  /* 0x000000e02a0a9890 */ /* 0x000fe2000fffe0ff */
[----:B------:R-:W-:Y:S01]  /*4d50*/  ISETP.NE.AND P0, PT, R29, 0x2, PT ;  /* 0x000000021d00780c */ /* 0x000fe20003f05270 */
[----:B------:R-:W-:Y:S01]  /*4d60*/  UMOV UR11, UR43 ;  /* 0x0000002b000b7c82 */ /* 0x000fe20008000000 */
[----:B------:R-:W-:Y:S01]  /*4d70*/  UMOV UR12, UR36 ;  /* 0x00000024000c7c82 */ /* 0x000fe20008000000 */
[----:B------:R-:W-:Y:S01]  /*4d80*/  @!P4 R2UR UR8, R0 ;  /* 0x000000000008c2ca */ /* 0x000fe200000e0000 */
[----:B------:R-:W-:Y:S01]  /*4d90*/  IMAD.IADD R14, R10, 0x1, R62 ;  /* 0x000000010a0e7824 */ /* 0x000fe200078e023e */
[----:B------:R-:W-:Y:S01]  /*4da0*/  @P3 R2UR UR36, R27 ;  /* 0x000000001b2432ca */ /* 0x000fe200000e0000 */
[----:B------:R-:W-:Y:S01]  /*4db0*/  IMAD.IADD R15, R11, 0x1, R63 ;  /* 0x000000010b0f7824 */ /* 0x000fe200078e023f */
[----:B------:R-:W-:Y:S02]  /*4dc0*/  SEL R0, RZ, 0x1, P0 ;  /* 0x00000001ff007807 */ /* 0x000fe40000000000 */
[----:B------:R-:W-:Y:S01]  /*4dd0*/  SEL R29, R29, RZ, P0 ;  /* 0x000000ff1d1d7207 */ /* 0x000fe20000000000 */
[----:B------:R-:W-:Y:S01]  /*4de0*/  IMAD.U32 R8, RZ, RZ, UR9 ;  /* 0x00000009ff087e24 */ /* 0x000fe2000f8e00ff */
[----:B------:R-:W-:Y:S01]  /*4df0*/  UMOV UR9, UR17 ;  /* 0x0000001100097c82 */ /* 0x000fe20008000000 */
[----:B------:R-:W-:Y:S03]  /*4e00*/  LOP3.LUT R28, R28, R0, RZ, 0x3c, !PT ;  /* 0x000000001c1c7212 */ /* 0x000fe600078e3cff */
[----:B------:R-:W-:Y:S01]  /*4e10*/  @!P4 R2UR UR14, R8 ;  /* 0x00000000080ec2ca */ /* 0x000fe200000e0000 */
[----:B------:R-:W-:Y:S01]  /*4e20*/  IMAD.U32 R9, RZ, RZ, UR8 ;  /* 0x00000008ff097e24 */ /* 0x000fe2000f8e00ff */
[----:B------:R-:W-:Y:S01]  /*4e30*/  @!UP1 UIADD3 UR8, UPT, UPT, UR7, 0x6400, URZ ;  /* 0x0000640007089890 */ /* 0x000fe2000fffe0ff */
[----:B------:R-:W-:Y:S03]  /*4e40*/  VOTEU.ALL UP1, P4 ;  /* 0x0000000000ff7886 */ /* 0x000fe60002020000 */
[----:B------:R-:W-:Y:S11]  /*4e50*/  @!P4 R2UR UR15, R9 ;  /* 0x00000000090fc2ca */ /* 0x000ff600000e0000 */
[----:B------:R-:W-:Y:S02]  /*4e60*/  @!UPT UIADD3 URZ, UPT, UPT, URZ, URZ, URZ ;  /* 0x000000fffffff290 */ /* 0x000fe4000fffe0ff */
[----:B------:R2:W-:Y:S01]  /*4e70*/  @!UP1 UTMALDG.3D [UR8], [UR14], desc[UR18] ;  /* 0x000012080e0095b4 */ /* 0x0005e20008011000 */
[----:B------:R2:W-:Y:S01]  /*4e80*/  @!P4 SYNCS.ARRIVE.TRANS64.RED.A0TR RZ, [UR7+0x58], R25 ;  /* 0x00005819ffffc9a7 */ /* 0x0005e20008300407 */
[----:B------:R-:W-:Y:S01]  /*4e90*/  UPLOP3.LUT UP1, UPT, UPT, UPT, UPT, 0x80, 0x8 ;  /* 0x000000000008789c */ /* 0x000fe20003f2f070 */
[----:B------:R-:W-:Y:S01]  /*4ea0*/  SYNCS.ARRIVE.TRANS64.RED.A1T0 RZ, [UR13], RZ ;  /* 0x000000ffffff79a7 */ /* 0x000fe2000810040d */
[----:B------:R-:W-:Y:S09]  /*4eb0*/  @P3 BRA `(.L_x_82) ;  /* 0xffffffec002c3947 */ /* 0x000ff2000383ffff */
[----:B------:R-:W1:Y:S02]  /*4ec0*/  SYNCS.PHASECHK.TRANS64.TRYWAIT P0, [UR7+0x60], R32 ;  /* 0x00006020ff0075a7 */ /* 0x000e640008001107 */
[----:B-1----:R-:W-:Y:S05]  /*4ed0*/  @!P0 BRA `(.L_x_83) ;  /* 0x0000005800888947 */ /* 0x002fea0003800000 */
.L_x_213:
[----:B------:R-:W3:Y:S02]  /*4ee0*/  SYNCS.PHASECHK.TRANS64.TRYWAIT P0, [UR7+0x68], R32 ;  /* 0x00006820ff0075a7 */ /* 0x000ee40008001107 */
[----:B---3--:R-:W-:Y:S05]  /*4ef0*/  @!P0 BRA `(.L_x_84) ;  /* 0x0000005800988947 */ /* 0x008fea0003800000 */
.L_x_215:
[----:B------:R-:W3:Y:S01]  /*4f00*/  SYNCS.PHASECHK.TRANS64.TRYWAIT P0, [UR7+0x70], R32 ;  /* 0x00007020ff0075a7 */ /* 0x000ee20008001107 */
[----:B-1----:R-:W-:Y:S01]  /*4f10*/  HFMA2 R0, -RZ, RZ, 0, 5.9604644775390625e-08 ;  /* 0x00000001ff007431 */ /* 0x002fe200000001ff */
[----:B---3--:R-:W-:Y:S06]  /*4f20*/  @!P0 BRA `(.L_x_85) ;  /* 0x0000005800a48947 */ /* 0x008fec0003800000 */
.L_x_217:
[----:B-1----:R-:W-:Y:S02]  /*4f30*/  MOV R2, UR7 ;  /* 0x0000000700027c02 */ /* 0x002fe40008000f00 */
[----:B------:R-:W-:-:S07]  /*4f40*/  SHF.L.U32 R0, R0, 0x1f, RZ ;  /* 0x0000001f00007819 */ /* 0x000fce00000006ff */
.L_x_86:
[----:B-1----:R1:W3:Y:S02]  /*4f50*/  SYNCS.PHASECHK.TRANS64.TRYWAIT P0, [R2+URZ+0x78], R0 ;  /* 0x00007800020075a7 */ /* 0x0022e400080011ff */
[----:B---3--:R-:W-:Y:S05]  /*4f60*/  @!P0 NANOSLEEP.SYNCS 0x989680 ;  /* 0x009896800000895d */ /* 0x008fea0003900000 */
[----:B------:R-:W3:Y:S02]  /*4f70*/  @!P0 SYNCS.PHASECHK.TRANS64 P0, [R2+URZ+0x78], R0 ;  /* 0x00007800020085a7 */ /* 0x000ee400080010ff */
[----:B--23--:R-:W-:Y:S05]  /*4f80*/  @P0 EXIT ;  /* 0x000000000000094d */ /* 0x00cfea0003800000 */
[----:B------:R-:W-:Y:S05]  /*4f90*/  BRA `(.L_x_86) ;  /* 0xfffffffc00ec7947 */ /* 0x000fea000383ffff */
.L_x_67:
[----:B------:R-:W-:-:S06]  /*4fa0*/  UISETP.GE.AND UP1, UPT, UR8, 0x4, UPT ;  /* 0x000000040800788c */ /* 0x000fcc000bf26270 */
[----:B------:R-:W-:-:S13]  /*4fb0*/  PLOP3.LUT P0, PT, PT, PT, UP1, 0x80, 0x8 ;  /* 0x000000000008781c */ /* 0x000fda0003f0f018 */
[----:B------:R-:W-:Y:S05]  /*4fc0*/  @!P0 EXIT ;  /* 0x000000000000894d */ /* 0x000fea0003800000 */
[----:B------:R-:W-:Y:S01]  /*4fd0*/  BAR.SYNC.DEFER_BLOCKING 0x6, 0xa0 ;  /* 0x0182800000007b1d */ /* 0x000fe20000010000 */
[C---:B------:R-:W-:Y:S01]  /*4fe0*/  IMAD.SHL.U32 R4, R76.reuse, 0x20, RZ ;  /* 0x000000204c047824 */ /* 0x040fe200078e00ff */
[C---:B------:R-:W-:Y:S01]  /*4ff0*/  R2P PR, R76.reuse, 0x6 ;  /* 0x000000064c007804 */ /* 0x040fe20000000000 */
[C---:B------:R-:W-:Y:S01]  /*5000*/  IMAD.SHL.U32 R68, R76.reuse, 0x4, RZ ;  /* 0x000000044c447824 */ /* 0x040fe200078e00ff */
[----:B------:R-:W-:Y:S01]  /*5010*/  CS2R R72, SRZ ;  /* 0x0000000000487805 */ /* 0x000fe2000001ff00 */
[----:B------:R-:W-:Y:S01]  /*5020*/  IMAD.U32 R32, R76, 0x10000, RZ ;  /* 0x000100004c207824 */ /* 0x000fe200078e00ff */
[----:B------:R-:W-:Y:S02]  /*5030*/  UMOV UR48, 0x400 ;  /* 0x0000040000307882 */ /* 0x000fe40000000000 */
[----:B------:R-:W1:Y:S01]  /*5040*/  LDC R67, c[0x0][0x370] ;  /* 0x0000dc00ff437b82 */ /* 0x000e620000000800 */
[----:B------:R-:W-:Y:S01]  /*5050*/  ULEA UR48, UR37, UR48, 0x18 ;  /* 0x0000003025307291 */ /* 0x000fe2000f8ec0ff */
[----:B------:R-:W-:Y:S01]  /*5060*/  LOP3.LUT R3, R4, 0xe0, RZ, 0xc0, !PT ;  /* 0x000000e004037812 */ /* 0x000fe200078ec0ff */
[----:B------:R-:W-:Y:S01]  /*5070*/  IMAD.SHL.U32 R2, R76, 0x10, RZ ;  /* 0x000000104c027824 */ /* 0x000fe200078e00ff */
[----:B------:R-:W-:Y:S01]  /*5080*/  LOP3.LUT R4, R4, 0x100, RZ, 0xc0, !PT ;  /* 0x0000010004047812 */ /* 0x000fe200078ec0ff */
[----:B------:R-:W-:Y:S01]  /*5090*/  UIADD3 UR4, UPT, UPT, UR48, 0x400, URZ ;  /* 0x0000040030047890 */ /* 0x000fe2000fffe0ff */
[----:B------:R-:W-:Y:S01]  /*50a0*/  LOP3.LUT R68, R3, 0x1c, R68, 0xf8, !PT ;  /* 0x0000001c03447812 */ /* 0x000fe200078ef844 */
[----:B------:R-:W-:Y:S01]  /*50b0*/  IMAD.MOV.U32 R75, RZ, RZ, 0x10 ;  /* 0x00000010ff4b7424 */ /* 0x000fe200078e00ff */
[----:B------:R-:W2:Y:S01]  /*50c0*/  LDC R28, c[0x0][0xb0c] ;  /* 0x0002c300ff1c7b82 */ /* 0x000ea20000000800 */
[----:B------:R-:W-:Y:S01]  /*50d0*/  SHF.R.U32.HI R3, RZ, 0x2, R76 ;  /* 0x00000002ff037819 */ /* 0x000fe2000001164c */
[----:B------:R-:W-:Y:S01]  /*50e0*/  IMAD.MOV.U32 R74, RZ, RZ, 0x20 ;  /* 0x00000020ff4a7424 */ /* 0x000fe200078e00ff */
[----:B------:R-:W-:Y:S01]  /*50f0*/  LOP3.LUT R32, R32, 0x600000, RZ, 0xc0, !PT ;  /* 0x0060000020207812 */ /* 0x000fe200078ec0ff */
[----:B------:R-:W-:Y:S01]  /*5100*/  IMAD.MOV.U32 R31, RZ, RZ, RZ ;  /* 0x000000ffff1f7224 */ /* 0x000fe200078e00ff */
[----:B------:R-:W-:Y:S01]  /*5110*/  LOP3.LUT R2, R4, 0x600, R2, 0xf8, !PT ;  /* 0x0000060004027812 */ /* 0x000fe200078ef802 */
[----:B------:R-:W-:Y:S01]  /*5120*/  IMAD.MOV.U32 R79, RZ, RZ, RZ ;  /* 0x000000ffff4f7224 */ /* 0x000fe200078e00ff */
[----:B------:R-:W-:Y:S01]  /*5130*/  LOP3.LUT R68, R68, 0x4, R3, 0x78, !PT ;  /* 0x0000000444447812 */ /* 0x000fe200078e7803 */
[----:B------:R-:W4:Y:S01]  /*5140*/  LDC R65, c[0x0][0xb20] ;  /* 0x0002c800ff417b82 */ /* 0x000f220000000800 */
[----:B------:R-:W3:Y:S01]  /*5150*/  LDS R0, [UR48+0x140] ;  /* 0x00014030ff007984 */ /* 0x000ee20008000800 */
[----:B------:R-:W-:Y:S01]  /*5160*/  LOP3.LUT R76, R76, 0x60, RZ, 0xc0, !PT ;  /* 0x000000604c4c7812 */ /* 0x000fe200078ec0ff */
[----:B------:R-:W-:Y:S01]  /*5170*/  IMAD.U32 R70, RZ, RZ, UR4 ;  /* 0x00000004ff467e24 */ /* 0x000fe2000f8e00ff */
[----:B------:R-:W-:Y:S01]  /*5180*/  LOP3.LUT R68, R2, R68, RZ, 0xfc, !PT ;  /* 0x0000004402447212 */ /* 0x000fe200078efcff */
[----:B------:R-:W1:Y:S01]  /*5190*/  LDCU.64 UR52, c[0x0][0x348] ;  /* 0x00006900ff3477ac */ /* 0x000e620008000a00 */
[----:B------:R-:W-:-:S02]  /*51a0*/  SEL R75, R75, 0xfffffff0, !P2 ;  /* 0xfffffff04b4b7807 */ /* 0x000fc40005000000 */
[----:B------:R-:W1:Y:S01]  /*51b0*/  LDC R27, c[0x0][0xb30] ;  /* 0x0002cc00ff1b7b82 */ /* 0x000e620000000800 */
[----:B------:R-:W-:Y:S01]  /*51c0*/  SEL R74, R74, 0xffffffe0, !P1 ;  /* 0xffffffe04a4a7807 */ /* 0x000fe20004800000 */
[----:B------:R-:W1:Y:S01]  /*51d0*/  LDCU.64 UR38, c[0x0][0x888] ;  /* 0x00011100ff2677ac */ /* 0x000e620008000a00 */
[----:B------:R-:W1:Y:S05]  /*51e0*/  LDCU.64 UR44, c[0x0][0x890] ;  /* 0x00011200ff2c77ac */ /* 0x000e6a0008000a00 */
[----:B------:R-:W1:Y:S01]  /*51f0*/  LDC.64 R60, c[0x0][0xb10] ;  /* 0x0002c400ff3c7b82 */ /* 0x000e620000000a00 */
[----:B------:R-:W-:Y:S01]  /*5200*/  UMOV UR49, URZ ;  /* 0x000000ff00317c82 */ /* 0x000fe20008000000 */
[----:B------:R-:W-:-:S06]  /*5210*/  UMOV UR51, URZ ;  /* 0x000000ff00337c82 */ /* 0x000fcc0008000000 */
[----:B------:R-:W1:Y:S08]  /*5220*/  LDC.64 R24, c[0x0][0xb18] ;  /* 0x0002c600ff187b82 */ /* 0x000e700000000a00 */
[----:B------:R-:W1:Y:S08]  /*5230*/  LDC.64 R22, c[0x0][0xb28] ;  /* 0x0002ca00ff167b82 */ /* 0x000e700000000a00 */
[----:B------:R-:W1:Y:S01]  /*5240*/  LDC.64 R58, c[0x0][0x8b0] ;  /* 0x00022c00ff3a7b82 */ /* 0x000e620000000a00 */
[----:B---3--:R-:W-:-:S07]  /*5250*/  IMAD.IADD R32, R0, 0x1, R32 ;  /* 0x0000000100207824 */ /* 0x008fce00078e0220 */
[----:B------:R-:W3:Y:S08]  /*5260*/  LDC.64 R56, c[0x0][0x8a8] ;  /* 0x00022a00ff387b82 */ /* 0x000ef00000000a00 */
[----:B--2-4-:R-:W1:Y:S02]  /*5270*/  LDC R66, c[0x0][0x374] ;  /* 0x0000dd00ff427b82 */ /* 0x014e640000000800 */
.L_x_162:
[C---:B------:R-:W-:Y:S02]  /*5280*/  LEA R0, R79.reuse, UR48, 0x3 ;  /* 0x000000304f007c11 */ /* 0x040fe4000f8e18ff */
[----:B------:R-:W-:Y:S02]  /*5290*/  SHF.L.U32 R2, R72, 0x1f, RZ ;  /* 0x0000001f48027819 */ /* 0x000fe400000006ff */
[----:B------:R-:W-:Y:S02]  /*52a0*/  LEA R16, R79, UR48, 0x4 ;  /* 0x000000304f107c11 */ /* 0x000fe4000f8e20ff */
[----:B------:R-:W2:Y:S02]  /*52b0*/  SYNCS.PHASECHK.TRANS64.TRYWAIT P0, [R0+URZ+0x90], R2 ;  /* 0x00009002000075a7 */ /* 0x000ea400080011ff */
[----:B--2---:R-:W-:Y:S05]  /*52c0*/  @!P0 BRA `(.L_x_87) ;  /* 0x0000005400d48947 */ /* 0x004fea0003800000 */
.L_x_218:
[----:B------:R-:W4:Y:S01]  /*52d0*/  LDC.64 R10, c[0x0][0xb10] ;  /* 0x0002c400ff0a7b82 */ /* 0x000f220000000a00 */
[----:B------:R-:W3:Y:S01]  /*52e0*/  LDS.128 R16, [R16+0x120] ;  /* 0x0001200010107984 */ /* 0x000ee20000000c00 */
[----:B-1----:R-:W-:Y:S01]  /*52f0*/  ISETP.NE.AND P1, PT, R27, 0x1, PT ;  /* 0x000000011b00780c */ /* 0x002fe20003f25270 */
[----:B--2---:R-:W-:Y:S01]  /*5300*/  VIADD R0, R0, 0xa0 ;  /* 0x000000a000007836 */ /* 0x004fe20000000000 */
[----:B------:R-:W-:Y:S04]  /*5310*/  ISETP.GE.AND P0, PT, R26, 0x1, PT ;  /* 0x000000011a00780c */ /* 0x000fe80003f06270 */
[----:B------:R-:W1:Y:S01]  /*5320*/  LDC.64 R8, c[0x0][0xb18] ;  /* 0x0002c600ff087b82 */ /* 0x000e620000000a00 */
[----:B------:R-:W-:Y:S01]  /*5330*/  PRMT R0, RZ, 0x654, R0 ;  /* 0x00000654ff007816 */ /* 0x000fe20000000000 */
[----:B------:R-:W-:Y:S01]  /*5340*/  @!PT LDS RZ, [RZ] ;  /* 0x00000000fffff984 */ /* 0x000fe20000000800 */
[----:B------:R-:W-:Y:S01]  /*5350*/  @!PT LDS RZ, [RZ] ;  /* 0x00000000fffff984 */ /* 0x000fe20000000800 */
[----:B------:R-:W-:Y:S01]  /*5360*/  @!PT LDS RZ, [RZ] ;  /* 0x00000000fffff984 */ /* 0x000fe20000000800 */
[----:B------:R-:W-:Y:S01]  /*5370*/  @!PT LDS RZ, [RZ] ;  /* 0x00000000fffff984 */ /* 0x000fe20000000800 */
[----:B------:R2:W-:Y:S06]  /*5380*/  MEMBAR.ALL.CTA ;  /* 0x0000000000007992 */ /* 0x0005ec0000008000 */
[----:B--2---:R-:W2:Y:S01]  /*5390*/  FENCE.VIEW.ASYNC.S ;  /* 0x00000000000073c6 */ /* 0x004ea20000000000 */
[----:B------:R-:W1:Y:S08]  /*53a0*/  @!P1 LDC R12, c[0x0][0xb20] ;  /* 0x0002c800ff0c9b82 */ /* 0x000e700000000800 */
[----:B------:R-:W1:Y:S01]  /*53b0*/  @!P1 LDC R7, c[0x0][0xb0c] ;  /* 0x0002c300ff079b82 */ /* 0x000e620000000800 */
[----:B--2---:R2:W-:Y:S01]  /*53c0*/  SYNCS.ARRIVE.TRANS64.RED.A1T0 RZ, [R0+URZ], RZ ;  /* 0x000000ff00ff79a7 */ /* 0x0045e200081004ff */
[----:B---3--:R-:W-:Y:S04]  /*53d0*/  LOP3.LUT P4, RZ, R18, 0x1, RZ, 0xc0, !PT ;  /* 0x0000000112ff7812 */ /* 0x008fe8000788c0ff */
[----:B------:R-:W-:Y:S09]  /*53e0*/  P2R R77, PR, RZ, 0x10 ;  /* 0x00000010ff4d7803 */ /* 0x000ff20000000000 */
[----:B------:R-:W-:Y:S02]  /*53f0*/  @P4 MOV R30, R16 ;  /* 0x00000010001e4202 */ /* 0x000fe40000000f00 */
[----:B------:R-:W-:Y:S01]  /*5400*/  @P4 LOP3.LUT R29, R17, 0xffff, RZ, 0xc0, !PT ;  /* 0x0000ffff111d4812 */ /* 0x000fe200078ec0ff */
[----:B--2-4-:R-:W-:Y:S06]  /*5410*/  @!P0 BRA `(.L_x_88) ;  /* 0x0000000000a48947 */ /* 0x014fec0003800000 */
[----:B------:R-:W-:Y:S01]  /*5420*/  IMAD.HI.U32 R0, R66, R25, RZ ;  /* 0x0000001942007227 */ /* 0x000fe200078e00ff */
[----:B------:R-:W-:Y:S02]  /*5430*/  ISETP.NE.AND P0, PT, R24, 0x1, PT ;  /* 0x000000011800780c */ /* 0x000fe40003f05270 */
[----:B------:R-:W-:Y:S01]  /*5440*/  ISETP.NE.AND P2, PT, R26, 0x1, PT ;  /* 0x000000011a00780c */ /* 0x000fe20003f45270 */
[----:B------:R-:W-:Y:S01]  /*5450*/  IMAD.HI.U32 R4, R67, R60, RZ ;  /* 0x0000003c43047227 */ /* 0x000fe200078e00ff */
[----:B------:R-:W-:Y:S02]  /*5460*/  SHF.R.U32.HI R0, RZ, R65, R0 ;  /* 0x00000041ff007219 */ /* 0x000fe40000011600 */
[----:B------:R-:W-:Y:S01]  /*5470*/  ISETP.NE.AND P3, PT, R28, 0x1, PT ;  /* 0x000000011c00780c */ /* 0x000fe20003f65270 */
[----:B------:R-:W-:Y:S01]  /*5480*/  IMAD.HI.U32 R6, R29, R25, RZ ;  /* 0x000000191d067227 */ /* 0x000fe200078e00ff */
[-C--:B------:R-:W-:Y:S02]  /*5490*/  SHF.R.U32.HI R4, RZ, R61.reuse, R4 ;  /* 0x0000003dff047219 */ /* 0x080fe40000011604 */
[----:B------:R-:W-:Y:S01]  /*54a0*/  SEL R0, R66, R0, !P0 ;  /* 0x0000000042007207 */ /* 0x000fe20004000000 */
[----:B------:R-:W-:Y:S01]  /*54b0*/  IMAD.HI.U32 R5, R30, R60, RZ ;  /* 0x0000003c1e057227 */ /* 0x000fe200078e00ff */
[----:B------:R-:W-:Y:S03]  /*54c0*/  SEL R4, R67, R4, !P3 ;  /* 0x0000000443047207 */ /* 0x000fe60005800000 */
[-C--:B------:R-:W-:Y:S01]  /*54d0*/  IMAD.HI.U32 R3, R0, R22.reuse, RZ ;  /* 0x0000001600037227 */ /* 0x080fe200078e00ff */
[----:B------:R-:W-:Y:S03]  /*54e0*/  SHF.R.U32.HI R5, RZ, R61, R5 ;  /* 0x0000003dff057219 */ /* 0x000fe60000011605 */
[----:B------:R-:W-:Y:S01]  /*54f0*/  IMAD.HI.U32 R2, R4, R22, RZ ;  /* 0x0000001604027227 */ /* 0x000fe200078e00ff */
[----:B------:R-:W-:Y:S02]  /*5500*/  @P2 SHF.R.U32.HI R0, RZ, R23, R3 ;  /* 0x00000017ff002219 */ /* 0x000fe40000011603 */
[----:B------:R-:W-:Y:S02]  /*5510*/  SHF.R.U32.HI R3, RZ, R65, R6 ;  /* 0x00000041ff037219 */ /* 0x000fe40000011606 */
[----:B------:R-:W-:Y:S01]  /*5520*/  @P2 SHF.R.U32.HI R4, RZ, R23, R2 ;  /* 0x00000017ff042219 */ /* 0x000fe20000011602 */
[----:B------:R-:W-:Y:S01]  /*5530*/  IMAD R0, R26, R0, RZ ;  /* 0x000000001a007224 */ /* 0x000fe200078e02ff */
[----:B------:R-:W-:Y:S02]  /*5540*/  SEL R3, R29, R3, !P0 ;  /* 0x000000031d037207 */ /* 0x000fe40004000000 */
[----:B------:R-:W-:Y:S01]  /*5550*/  SEL R2, R30, R5, !P3 ;  /* 0x000000051e027207 */ /* 0x000fe20005800000 */
[----:B------:R-:W-:Y:S01]  /*5560*/  IMAD R5, R26, R4, RZ ;  /* 0x000000041a057224 */ /* 0x000fe200078e02ff */
[C---:B------:R-:W-:Y:S01]  /*5570*/  ISETP.GE.AND P0, PT, R3.reuse, R0, PT ;  /* 0x000000000300720c */ /* 0x040fe20003f06270 */
[C---:B------:R-:W-:Y:S03]  /*5580*/  IMAD.HI.U32 R0, R3.reuse, R22, RZ ;  /* 0x0000001603007227 */ /* 0x040fe600078e00ff */
[C---:B------:R-:W-:Y:S02]  /*5590*/  ISETP.GE.OR P0, PT, R2.reuse, R5, P0 ;  /* 0x000000050200720c */ /* 0x040fe40000706670 */
[----:B------:R-:W-:Y:S04]  /*55a0*/  SHF.R.U32.HI R0, RZ, R23, R0 ;  /* 0x00000017ff007219 */ /* 0x000fe80000011600 */
[C---:B------:R-:W-:Y:S05]  /*55b0*/  SEL R6, R3.reuse, R0, !P2 ;  /* 0x0000000003067207 */ /* 0x040fea0005000000 */
        /* <DEDUP_REMOVED lines=14> */
[----:B------:R-:W-:Y:S07]  /*56a0*/  IMAD R29, R3, R24, R29 ;  /* 0x00000018031d7224 */ /* 0x000fee00078e021d */
.L_x_88:
[----:B-1----:R-:W-:Y:S01]  /*56b0*/  @!P1 ISETP.NE.AND P0, PT, R8, 0x1, PT ;  /* 0x000000010800980c */ /* 0x002fe20003f05270 */
[----:B------:R-:W-:Y:S01]  /*56c0*/  @!P1 IMAD.HI.U32 R2, R29, R9, RZ ;  /* 0x000000091d029227 */ /* 0x000fe200078e00ff */
[----:B------:R-:W-:Y:S01]  /*56d0*/  R2UR UR42, R15 ;  /* 0x000000000f2a72ca */ /* 0x000fe200000e0000 */
[----:B------:R-:W-:Y:S01]  /*56e0*/  BSSY.RECONVERGENT B6, `(.L_x_89) ;  /* 0x0000031000067945 */ /* 0x000fe20003800200 */
[----:B------:R-:W-:Y:S01]  /*56f0*/  R2UR UR41, R14 ;  /* 0x000000000e2972ca */ /* 0x000fe200000e0000 */
[----:B------:R-:W-:Y:S01]  /*5700*/  @!P1 IMAD.HI.U32 R0, R30, R10, RZ ;  /* 0x0000000a1e009227 */ /* 0x000fe200078e00ff */
[----:B------:R-:W-:Y:S02]  /*5710*/  @!P1 SHF.R.U32.HI R2, RZ, R12, R2 ;  /* 0x0000000cff029219 */ /* 0x000fe40000011602 */
[----:B------:R-:W-:Y:S01]  /*5720*/  @!P1 ISETP.NE.AND P2, PT, R7, 0x1, PT ;  /* 0x000000010700980c */ /* 0x000fe20003f45270 */
[----:B------:R-:W-:Y:S01]  /*5730*/  VIADD R79, R79, 0x1 ;  /* 0x000000014f4f7836 */ /* 0x000fe20000000000 */
[----:B------:R-:W-:Y:S02]  /*5740*/  @!P1 SEL R2, R29, R2, !P0 ;  /* 0x000000021d029207 */ /* 0x000fe40004000000 */
[----:B------:R-:W-:Y:S02]  /*5750*/  @!P1 SHF.R.U32.HI R0, RZ, R11, R0 ;  /* 0x0000000bff009219 */ /* 0x000fe40000011600 */
[----:B------:R-:W-:Y:S01]  /*5760*/  LOP3.LUT P0, RZ, R70, 0x3f0, RZ, 0xc0, !PT ;  /* 0x000003f046ff7812 */ /* 0x000fe2000780c0ff */
[----:B------:R-:W-:Y:S01]  /*5770*/  USHF.L.U32 UR42, UR42, 0x6, URZ ;  /* 0x000000062a2a7899 */ /* 0x000fe200080006ff */
[----:B------:R-:W-:Y:S01]  /*5780*/  @!P1 SEL R3, R30, R0, !P2 ;  /* 0x000000001e039207 */ /* 0x000fe20005000000 */
[----:B------:R-:W-:Y:S01]  /*5790*/  USHF.L.U32 UR41, UR41, 0x8, URZ ;  /* 0x0000000829297899 */ /* 0x000fe200080006ff */
[----:B------:R-:W-:Y:S03]  /*57a0*/  @P4 SHF.R.U32.HI R71, RZ, 0x10, R17 ;  /* 0x00000010ff474819 */ /* 0x000fe60000011611 */
[----:B------:R-:W-:Y:S02]  /*57b0*/  @!P1 IMAD.IADD R0, R2, 0x1, -R3 ;  /* 0x0000000102009824 */ /* 0x000fe400078e0a03 */
[----:B------:R-:W-:Y:S02]  /*57c0*/  @!P1 IMAD.IADD R2, R3, 0x1, -R2 ;  /* 0x0000000103029824 */ /* 0x000fe400078e0a02 */
[----:B------:R-:W-:Y:S02]  /*57d0*/  @!P1 IMAD R30, R0, R7, R30 ;  /* 0x00000007001e9224 */ /* 0x000fe400078e021e */
[----:B------:R-:W-:Y:S01]  /*57e0*/  @!P1 IMAD R29, R2, R8, R29 ;  /* 0x00000008021d9224 */ /* 0x000fe200078e021d */
[----:B------:R-:W-:Y:S06]  /*57f0*/  @!P0 BRA `(.L_x_90) ;  /* 0x00000000007c8947 */ /* 0x000fec0003800000 */
[----:B------:R-:W1:Y:S01]  /*5800*/  LDCU.64 UR8, c[0x4][0x80] ;  /* 0x01001000ff0877ac */ /* 0x000e620008000a00 */
[----:B------:R-:W-:Y:S01]  /*5810*/  MOV R2, 0x0 ;  /* 0x0000000000027802 */ /* 0x000fe20000000f00 */
[----:B------:R-:W-:Y:S02]  /*5820*/  HFMA2 R12, -RZ, RZ, 0, 5.9604644775390625e-08 ;  /* 0x00000001ff0c7431 */ /* 0x000fe400000001ff */
[----:B------:R-:W-:Y:S01]  /*5830*/  IMAD.MOV.U32 R8, RZ, RZ, 0x70 ;  /* 0x00000070ff087424 */ /* 0x000fe200078e00ff */
[----:B------:R2:W3:Y:S01]  /*5840*/  LDC.64 R14, c[0x4][R2] ;  /* 0x01000000020e7b82 */ /* 0x0004e20000000a00 */
[----:B------:R-:W4:Y:S01]  /*5850*/  LDCU.64 UR6, c[0x4][0x88] ;  /* 0x01001100ff0677ac */ /* 0x000f220008000a00 */
[----:B------:R-:W-:Y:S01]  /*5860*/  IMAD.MOV.U32 R13, RZ, RZ, RZ ;  /* 0x000000ffff0d7224 */ /* 0x000fe200078e00ff */
[----:B------:R-:W2:Y:S01]  /*5870*/  LDCU.64 UR4, c[0x4][0x8] ;  /* 0x01000100ff0477ac */ /* 0x000ea20008000a00 */
[----:B-1----:R-:W-:Y:S01]  /*5880*/  MOV R5, UR9 ;  /* 0x0000000900057c02 */ /* 0x002fe20008000f00 */
[----:B------:R-:W-:Y:S01]  /*5890*/  IMAD.U32 R4, RZ, RZ, UR8 ;  /* 0x00000008ff047e24 */ /* 0x000fe2000f8e00ff */
[----:B----4-:R-:W-:Y:S01]  /*58a0*/  MOV R7, UR7 ;  /* 0x0000000700077c02 */ /* 0x010fe20008000f00 */
[----:B------:R-:W-:Y:S01]  /*58b0*/  IMAD.U32 R6, RZ, RZ, UR6 ;  /* 0x00000006ff067e24 */ /* 0x000fe2000f8e00ff */
[----:B--2---:R-:W-:Y:S01]  /*58c0*/  MOV R11, UR5 ;  /* 0x00000005000b7c02 */ /* 0x004fe20008000f00 */
[----:B------:R-:W-:Y:S02]  /*58d0*/  IMAD.U32 R10, RZ, RZ, UR4 ;  /* 0x00000004ff0a7e24 */ /* 0x000fe4000f8e00ff */
[----:B------:R-:W-:Y:S07]  /*58e0*/  LEPC R20, `(.L_x_91) ;  /* 0x000000001014794e */ /* 0x000fee0000000000 */
[----:B---3-5:R-:W-:Y:S05]  /*58f0*/  CALL.ABS.NOINC R14 ;  /* 0x000000000e007343 */ /* 0x028fea0003c00000 */
.L_x_91:
[----:B------:R-:W1:Y:S01]  /*5900*/  LDCU.64 UR8, c[0x4][0x80] ;  /* 0x01001000ff0877ac */ /* 0x000e620008000a00 */
[----:B------:R-:W2:Y:S01]  /*5910*/  LDC.64 R2, c[0x4][R2] ;  /* 0x0100000002027b82 */ /* 0x000ea20000000a00 */
[----:B------:R-:W-:Y:S02]  /*5920*/  HFMA2 R12, -RZ, RZ, 0, 5.9604644775390625e-08 ;  /* 0x00000001ff0c7431 */ /* 0x000fe400000001ff */
[----:B------:R-:W-:Y:S02]  /*5930*/  IMAD.MOV.U32 R8, RZ, RZ, 0x70 ;  /* 0x00000070ff087424 */ /* 0x000fe400078e00ff */
[----:B------:R-:W-:Y:S01]  /*5940*/  IMAD.MOV.U32 R13, RZ, RZ, RZ ;  /* 0x000000ffff0d7224 */ /* 0x000fe200078e00ff */
[----:B------:R-:W3:Y:S01]  /*5950*/  LDCU.64 UR6, c[0x4][0x88] ;  /* 0x01001100ff0677ac */ /* 0x000ee20008000a00 */
[----:B------:R-:W4:Y:S01]  /*5960*/  LDCU.64 UR4, c[0x4][0x8] ;  /* 0x01000100ff0477ac */ /* 0x000f220008000a00 */
[----:B-1----:R-:W-:Y:S02]  /*5970*/  MOV R4, UR8 ;  /* 0x0000000800047c02 */ /* 0x002fe40008000f00 */
[----:B------:R-:W-:Y:S02]  /*5980*/  MOV R5, UR9 ;  /* 0x0000000900057c02 */ /* 0x000fe40008000f00 */
[----:B---3--:R-:W-:Y:S01]  /*5990*/  MOV R7, UR7 ;  /* 0x0000000700077c02 */ /* 0x008fe20008000f00 */
[----:B------:R-:W-:Y:S01]  /*59a0*/  IMAD.U32 R6, RZ, RZ, UR6 ;  /* 0x00000006ff067e24 */ /* 0x000fe2000f8e00ff */
[----:B----4-:R-:W-:Y:S01]  /*59b0*/  MOV R11, UR5 ;  /* 0x00000005000b7c02 */ /* 0x010fe20008000f00 */
[----:B------:R-:W-:Y:S02]  /*59c0*/  IMAD.U32 R10, RZ, RZ, UR4 ;  /* 0x00000004ff0a7e24 */ /* 0x000fe4000f8e00ff */
[----:B------:R-:W-:Y:S07]  /*59d0*/  LEPC R20, `(.L_x_90) ;  /* 0x000000001014794e */ /* 0x000fee0000000000 */
[----:B--2---:R-:W-:Y:S05]  /*59e0*/  CALL.ABS.NOINC R2 ;  /* 0x0000000002007343 */ /* 0x004fea0003c00000 */
.L_x_90:
[----:B------:R-:W-:Y:S05]  /*59f0*/  BSYNC.RECONVERGENT B6 ;  /* 0x0000000000067941 */ /* 0x000fea0003800200 */
.L_x_89:
[----:B------:R-:W-:Y:S01]  /*5a00*/  ISETP.NE.U32.AND P4, PT, R58, RZ, PT ;  /* 0x000000ff3a00720c */ /* 0x000fe20003f85070 */
[----:B------:R-:W-:Y:S01]  /*5a10*/  UISETP.NE.AND UP2, UPT, UR50, URZ, UPT ;  /* 0x000000ff3200728c */ /* 0x000fe2000bf45270 */
[----:B------:R-:W-:Y:S01]  /*5a20*/  ISETP.NE.U32.AND P2, PT, RZ, UR38, PT ;  /* 0x00000026ff007c0c */ /* 0x000fe2000bf45070 */
[----:B------:R-:W-:Y:S01]  /*5a30*/  UISETP.NE.U32.AND UP1, UPT, UR44, URZ, UPT ;  /* 0x000000ff2c00728c */ /* 0x000fe2000bf25070 */
[----:B------:R-:W-:Y:S01]  /*5a40*/  ISETP.NE.AND.EX P4, PT, R59, RZ, PT, P4 ;  /* 0x000000ff3b00720c */ /* 0x000fe20003f85340 */
[----:B------:R-:W-:Y:S01]  /*5a50*/  UPLOP3.LUT UP0, UPT, UPT, UPT, UPT, 0x40, 0x4 ;  /* 0x000000000004789c */ /* 0x000fe20003f0e870 */
[----:B------:R-:W-:Y:S01]  /*5a60*/  ISETP.NE.AND.EX P2, PT, RZ, UR39, PT, P2 ;  /* 0x00000027ff007c0c */ /* 0x000fe2000bf45320 */
[----:B------:R-:W-:Y:S01]  /*5a70*/  UISETP.NE.AND.EX UP1, UPT, UR45, URZ, UPT, UP1 ;  /* 0x000000ff2d00728c */ /* 0x000fe2000bf25310 */
[----:B------:R-:W-:Y:S04]  /*5a80*/  PLOP3.LUT P1, PT, PT, PT, UP2, 0x80, 0x8 ;  /* 0x000000000008781c */ /* 0x000fe80003f2f028 */
[----:B------:R-:W-:Y:S06]  /*5a90*/  @UP2 UPLOP3.LUT UP0, UPT, UPT, UPT, UP1, 0x80, 0x8 ;  /* 0x000000000008289c */ /* 0x000fec0003f0f010 */
[----:B------:R-:W-:Y:S01]  /*5aa0*/  PLOP3.LUT P0, PT, PT, PT, UP0, 0x80, 0x8 ;  /* 0x000000000008781c */ /* 0x000fe20003f0f008 */
[----:B------:R-:W-:Y:S01]  /*5ab0*/  @!UPT UIADD3 URZ, UPT, UPT, URZ, URZ, URZ ;  /* 0x000000fffffff290 */ /* 0x000fe2000fffe0ff */
[----:B------:R-:W-:Y:S11]  /*5ac0*/  BRA.U !UP1, `(.L_x_92) ;  /* 0x0000000109387547 */ /* 0x000ff6000b800000 */
[----:B------:R-:W-:Y:S01]  /*5ad0*/  UISETP.NE.U32.AND UP0, UPT, UR38, URZ, UPT ;  /* 0x000000ff2600728c */ /* 0x000fe2000bf05070 */
[----:B------:R-:W-:Y:S02]  /*5ae0*/  HFMA2 R0, -RZ, RZ, 0, 5.9604644775390625e-08 ;  /* 0x00000001ff007431 */ /* 0x000fe400000001ff */
[----:B------:R-:W-:Y:S01]  /*5af0*/  IMAD.MOV.U32 R64, RZ, RZ, 0x1 ;  /* 0x00000001ff407424 */ /* 0x000fe200078e00ff */
[----:B------:R-:W-:Y:S06]  /*5b00*/  UISETP.NE.AND.EX UP0, UPT, UR39, URZ, UPT, UP0 ;  /* 0x000000ff2700728c */ /* 0x000fec000bf05300 */
[----:B------:R-:W-:Y:S05]  /*5b10*/  PLOP3.LUT P3, PT, PT, PT, UP0, 0x80, 0x8 ;  /* 0x000000000008781c */ /* 0x000fea0003f6f008 */
[----:B------:R-:W1:Y:S01]  /*5b20*/  @UP0 LDCU.64 UR6, c[0x0][0x888] ;  /* 0x00011100ff0607ac */ /* 0x000e620008000a00 */
[----:B------:R-:W-:Y:S07]  /*5b30*/  @UP0 UIMAD UR4, UR36, UR44, URZ ;  /* 0x0000002c240402a4 */ /* 0x000fee000f8e02ff */
[----:B------:R-:W-:Y:S01]  /*5b40*/  @!P3 PRMT R64, R0, 0x7610, R64 ;  /* 0x000076100040b816 */ /* 0x000fe20000000040 */
[----:B-1----:R-:W-:Y:S03]  /*5b50*/  @UP0 UIMAD.WIDE UR6, UR4, 0x4, UR6 ;  /* 0x00000004040608a5 */ /* 0x002fe6000f8e0206 */
[----:B------:R-:W1:Y:S03]  /*5b60*/  @!UP0 LDCU UR4, c[0x0][0x880] ;  /* 0x00011000ff0487ac */ /* 0x000e660008000800 */
[----:B------:R-:W-:Y:S01]  /*5b70*/  IMAD.U32 R2, RZ, RZ, UR6 ;  /* 0x00000006ff027e24 */ /* 0x000fe2000f8e00ff */
[----:B------:R-:W-:Y:S05]  /*5b80*/  MOV R3, UR7 ;  /* 0x0000000700037c02 */ /* 0x000fea0008000f00 */
[----:B-----5:R2:W5:Y:S02]  /*5b90*/  @P3 LDG.E R35, desc[UR46][R2.64] ;  /* 0x0000002e02233981 */ /* 0x020564000c1e1900 */
[----:B-12---:R-:W-:Y:S02]  /*5ba0*/  @!P3 IMAD.U32 R35, RZ, RZ, UR4 ;  /* 0x00000004ff23be24 */ /* 0x006fe4000f8e00ff */
.L_x_92:
[----:B------:R-:W-:Y:S05]  /*5bb0*/  @!P4 BRA `(.L_x_93) ;  /* 0x000000000020c947 */ /* 0x000fea0003800000 */
[----:B------:R-:W-:Y:S04]  /*5bc0*/  ISETP.NE.U32.AND P3, PT, R56, RZ, PT ;  /* 0x000000ff3800720c */ /* 0x000fe80003f65070 */
[----:B------:R-:W-:Y:S11]  /*5bd0*/  ISETP.NE.AND.EX P3, PT, R57, RZ, PT, P3 ;  /* 0x000000ff3900720c */ /* 0x000ff60003f65330 */
[----:B------:R-:W-:Y:S02]  /*5be0*/  @!UPT UIADD3 URZ, UPT, UPT, URZ, URZ, URZ ;  /* 0x000000fffffff290 */ /* 0x000fe4000fffe0ff */
[----:B------:R-:W1:Y:S01]  /*5bf0*/  @P3 LDC.64 R2, c[0x0][0x8a8] ;  /* 0x00022a00ff023b82 */ /* 0x000e620000000a00 */
[----:B------:R-:W-:Y:S04]  /*5c00*/  @P3 IMAD R0, R58, UR36, RZ ;  /* 0x000000243a003c24 */ /* 0x000fe8000f8e02ff */
[----:B-1----:R-:W-:Y:S05]  /*5c10*/  @P3 IMAD.WIDE R2, R0, 0x4, R2 ;  /* 0x0000000400023825 */ /* 0x002fea00078e0202 */
[----:B-----5:R1:W5:Y:S02]  /*5c20*/  @P3 LDG.E R33, desc[UR46][R2.64] ;  /* 0x0000002e02213981 */ /* 0x020364000c1e1900 */
[----:B-1----:R-:W2:Y:S02]  /*5c30*/  @!P3 LDC R33, c[0x0][0x8a0] ;  /* 0x00022800ff21bb82 */ /* 0x002ea40000000800 */
.L_x_93:
[----:B-----5:R-:W-:Y:S01]  /*5c40*/  FSETP.NEU.AND P3, PT, R35, RZ, PT ;  /* 0x000000ff2300720b */ /* 0x020fe20003f6d000 */
[----:B------:R-:W-:Y:S01]  /*5c50*/  IMAD.SHL.U32 R88, R68, 0x4, RZ ;  /* 0x0000000444587824 */ /* 0x000fe200078e00ff */
[----:B------:R-:W-:Y:S01]  /*5c60*/  SEL R4, RZ, 0xffffffff, P2 ;  /* 0xffffffffff047807 */ /* 0x000fe20001000000 */
[----:B------:R-:W-:Y:S01]  /*5c70*/  BSSY B1, `(.L_x_94) ;  /* 0x0000042000017945 */ /* 0x000fe20003800000 */
[----:B------:R-:W-:Y:S01]  /*5c80*/  @P1 LOP3.LUT P2, RZ, R64, 0xff, RZ, 0xc0, !PT ;  /* 0x000000ff40ff1812 */ /* 0x000fe2000784c0ff */
[----:B------:R-:W-:Y:S01]  /*5c90*/  VIADD R83, R88, UR48 ;  /* 0x0000003058537c36 */ /* 0x000fe20008000000 */
[----:B------:R-:W-:Y:S01]  /*5ca0*/  @P1 SEL R0, RZ, 0xffffffff, P3 ;  /* 0xffffffffff001807 */ /* 0x000fe20001800000 */
[----:B------:R-:W-:Y:S01]  /*5cb0*/  IMAD.MOV.U32 R89, RZ, RZ, 0x1 ;  /* 0x00000001ff597424 */ /* 0x000fe200078e00ff */
[----:B------:R-:W-:Y:S01]  /*5cc0*/  LEA R85, R31, UR48, 0x3 ;  /* 0x000000301f557c11 */ /* 0x000fe2000f8e18ff */
[----:B------:R-:W-:Y:S01]  /*5cd0*/  IMAD.MOV.U32 R87, RZ, RZ, RZ ;  /* 0x000000ffff577224 */ /* 0x000fe200078e00ff */
[----:B------:R-:W-:Y:S02]  /*5ce0*/  @P0 SEL R0, R4, R0, !P2 ;  /* 0x0000000004000207 */ /* 0x000fe40005000000 */
[----:B------:R-:W-:Y:S02]  /*5cf0*/  CS2R R54, SRZ ;  /* 0x0000000000367805 */ /* 0x000fe4000001ff00 */
[----:B------:R-:W-:Y:S02]  /*5d00*/  SHF.L.U32 R2, R73, 0x1f, RZ ;  /* 0x0000001f49027819 */ /* 0x000fe400000006ff */
[----:B------:R-:W-:Y:S02]  /*5d10*/  CS2R R52, SRZ ;  /* 0x0000000000347805 */ /* 0x000fe4000001ff00 */
[----:B------:R-:W-:Y:S02]  /*5d20*/  @P1 LOP3.LUT R0, R0, 0x1, RZ, 0xc0, !PT ;  /* 0x0000000100001812 */ /* 0x000fe400078ec0ff */
[----:B------:R-:W-:Y:S02]  /*5d30*/  CS2R R50, SRZ ;  /* 0x0000000000327805 */ /* 0x000fe4000001ff00 */
[----:B------:R-:W-:Y:S02]  /*5d40*/  PLOP3.LUT P2, PT, PT, PT, UP1, 0x80, 0x8 ;  /* 0x000000000008781c */ /* 0x000fe40003f4f018 */
[----:B------:R-:W-:Y:S02]  /*5d50*/  CS2R R48, SRZ ;  /* 0x0000000000307805 */ /* 0x000fe4000001ff00 */
[----:B------:R-:W-:Y:S02]  /*5d60*/  ISETP.NE.U32.OR P6, PT, R0, 0x1, !P1 ;  /* 0x000000010000780c */ /* 0x000fe40004fc5470 */
[----:B------:R-:W-:Y:S02]  /*5d70*/  CS2R R46, SRZ ;  /* 0x00000000002e7805 */ /* 0x000fe4000001ff00 */
[----:B------:R-:W-:Y:S02]  /*5d80*/  LEA.HI R34, R31, R31, RZ, 0x1 ;  /* 0x0000001f1f227211 */ /* 0x000fe400078f08ff */
[----:B------:R-:W-:Y:S02]  /*5d90*/  CS2R R44, SRZ ;  /* 0x00000000002c7805 */ /* 0x000fe4000001ff00 */
[----:B------:R-:W-:Y:S02]  /*5da0*/  LOP3.LUT P4, R78, R64, 0xff, RZ, 0xc0, !PT ;  /* 0x000000ff404e7812 */ /* 0x000fe4000788c0ff */
[----:B------:R-:W-:Y:S02]  /*5db0*/  CS2R R42, SRZ ;  /* 0x00000000002a7805 */ /* 0x000fe4000001ff00 */
[----:B------:R-:W-:Y:S02]  /*5dc0*/  SEL R3, RZ, 0xffffffff, P3 ;  /* 0xffffffffff037807 */ /* 0x000fe40001800000 */
[----:B------:R-:W-:Y:S02]  /*5dd0*/  CS2R R40, SRZ ;  /* 0x0000000000287805 */ /* 0x000fe4000001ff00 */
[----:B------:R-:W-:Y:S01]  /*5de0*/  P2R R80, PR, RZ, 0x40 ;  /* 0x00000040ff507803 */ /* 0x000fe20000000000 */
[----:B------:R-:W-:Y:S01]  /*5df0*/  VIADD R82, R83, 0x400 ;  /* 0x0000040053527836 */ /* 0x000fe20000000000 */
[----:B------:R-:W-:Y:S01]  /*5e00*/  @P2 SEL R3, R4, R3, !P4 ;  /* 0x0000000304032207 */ /* 0x000fe20006000000 */
[----:B------:R-:W-:Y:S01]  /*5e10*/  IMAD.IADD R81, R74, 0x1, R83 ;  /* 0x000000014a517824 */ /* 0x000fe200078e0253 */
[----:B------:R-:W-:Y:S02]  /*5e20*/  @P6 SHF.L.U32 R0, RZ, 0x1f, RZ ;  /* 0x0000001fff006819 */ /* 0x000fe400000006ff */
[----:B------:R-:W-:Y:S02]  /*5e30*/  LOP3.LUT R3, R3, 0x1, RZ, 0xc0, !PT ;  /* 0x0000000103037812 */ /* 0x000fe400078ec0ff */
[----:B------:R1:W3:Y:S02]  /*5e40*/  @P6 SYNCS.PHASECHK.TRANS64.TRYWAIT P1, [UR48+0x40], R0 ;  /* 0x00004000ff0065a7 */ /* 0x0002e40008021130 */
[----:B------:R-:W-:Y:S04]  /*5e50*/  ISETP.NE.U32.AND P5, PT, R3, 0x1, PT ;  /* 0x000000010300780c */ /* 0x000fe80003fa5070 */
[----:B------:R-:W-:Y:S01]  /*5e60*/  P2R R90, PR, RZ, 0x20 ;  /* 0x00000020ff5a7803 */ /* 0x000fe20000000000 */
[----:B------:R4:W2:Y:S01]  /*5e70*/  SYNCS.PHASECHK.TRANS64.TRYWAIT P0, [R85+URZ+0xb0], R2 ;  /* 0x0000b002550075a7 */ /* 0x0008a200080011ff */
[C---:B-1----:R-:W-:Y:S01]  /*5e80*/  IMAD.SHL.U32 R0, R34.reuse, 0x80, RZ ;  /* 0x0000008022007824 */ /* 0x042fe200078e00ff */
[----:B------:R-:W-:Y:S04]  /*5e90*/  LOP3.LUT R34, R34, 0xffe, RZ, 0xc0, !PT ;  /* 0x00000ffe22227812 */ /* 0x000fe800078ec0ff */
[----:B------:R-:W-:Y:S01]  /*5ea0*/  LOP3.LUT R0, R0, 0xffffff00, RZ, 0xc0, !PT ;  /* 0xffffff0000007812 */ /* 0x000fe200078ec0ff */
[----:B------:R-:W-:Y:S04]  /*5eb0*/  IMAD.IADD R34, R31, 0x1, -R34 ;  /* 0x000000011f227824 */ /* 0x000fe800078e0a22 */
[----:B------:R-:W-:Y:S04]  /*5ec0*/  IMAD.IADD R0, R32, 0x1, R0 ;  /* 0x0000000120007824 */ /* 0x000fe800078e0200 */
[----:B------:R-:W-:Y:S01]  /*5ed0*/  IMAD R34, R34, 0x100000, R0 ;  /* 0x0010000022227824 */ /* 0x000fe200078e0200 */
[----:B---3--:R-:W-:Y:S01]  /*5ee0*/  @P6 SEL R89, RZ, 0x1, !P1 ;  /* 0x00000001ff596807 */ /* 0x008fe20004800000 */
[----:B----4-:R-:W-:Y:S06]  /*5ef0*/  @!P6 BRA `(.L_x_95) ;  /* 0x000000000064e947 */ /* 0x010fec0003800000 */
[----:B------:R-:W-:Y:S01]  /*5f00*/  @P5 IMAD R5, R75, 0x4, R82 ;  /* 0x000000044b055824 */ /* 0x000fe200078e0252 */
[----:B------:R-:W-:Y:S01]  /*5f10*/  ISETP.NE.AND P1, PT, R89, RZ, PT ;  /* 0x000000ff5900720c */ /* 0x000fe20003f25270 */
[----:B------:R-:W-:Y:S01]  /*5f20*/  IMAD.MOV.U32 R54, RZ, RZ, RZ ;  /* 0x000000ffff367224 */ /* 0x000fe200078e00ff */
[----:B------:R-:W-:Y:S01]  /*5f30*/  BSSY B0, `(.L_x_96) ;  /* 0x000000d000007945 */ /* 0x000fe20003800000 */
[----:B------:R-:W-:Y:S01]  /*5f40*/  @P5 IMAD.IADD R4, R74, 0x1, R5 ;  /* 0x000000014a045824 */ /* 0x000fe200078e0205 */
[----:B------:R-:W-:Y:S02]  /*5f50*/  CS2R R50, SRZ ;  /* 0x0000000000327805 */ /* 0x000fe4000001ff00 */
[----:B------:R-:W-:Y:S02]  /*5f60*/  CS2R R48, SRZ ;  /* 0x0000000000307805 */ /* 0x000fe4000001ff00 */
[----:B------:R-:W-:Y:S02]  /*5f70*/  CS2R R52, SRZ ;  /* 0x0000000000347805 */ /* 0x000fe4000001ff00 */
[----:B------:R-:W-:Y:S02]  /*5f80*/  CS2R R42, SRZ ;  /* 0x00000000002a7805 */ /* 0x000fe4000001ff00 */
[----:B------:R-:W-:Y:S02]  /*5f90*/  CS2R R40, SRZ ;  /* 0x0000000000287805 */ /* 0x000fe4000001ff00 */
[----:B------:R-:W-:Y:S02]  /*5fa0*/  CS2R R46, SRZ ;  /* 0x00000000002e7805 */ /* 0x000fe4000001ff00 */
[----:B------:R-:W-:Y:S01]  /*5fb0*/  CS2R R44, SRZ ;  /* 0x00000000002c7805 */ /* 0x000fe2000001ff00 */
[----:B------:R-:W-:Y:S06]  /*5fc0*/  @P1 BRA `(.L_x_97) ;  /* 0x00000000000c1947 */ /* 0x000fec0003800000 */
[----:B------:R-:W-:Y:S04]  /*5fd0*/  SHF.L.U32 R3, RZ, 0x1f, RZ ;  /* 0x0000001fff037819 */ /* 0x000fe800000006ff */
[----:B------:R-:W1:Y:S02]  /*5fe0*/  SYNCS.PHASECHK.TRANS64.TRYWAIT P1, [UR48+0x40], R3 ;  /* 0x00004003ff0075a7 */ /* 0x000e640008021130 */
[----:B-1----:R-:W-:Y:S05]  /*5ff0*/  @!P1 BRA `(.L_x_98) ;  /* 0x00000048009c9947 */ /* 0x002fea0003800000 */
.L_x_97:
[----:B------:R-:W-:Y:S05]  /*6000*/  BSYNC B0 ;  /* 0x0000000000007941 */ /* 0x000fea0003800000 */
.L_x_96:
[----:B------:R-:W-:Y:S01]  /*6010*/  ISETP.NE.AND P1, PT, R90, RZ, PT ;  /* 0x000000ff5a00720c */ /* 0x000fe20003f25270 */
[----:B------:R-:W-:Y:S11]  /*6020*/  HFMA2 R87, -RZ, RZ, 0, 5.9604644775390625e-08 ;  /* 0x00000001ff577431 */ /* 0x000ff600000001ff */
[----:B------:R-:W-:Y:S01]  /*6030*/  @!UPT UIADD3 URZ, UPT, UPT, URZ, URZ, URZ ;  /* 0x000000fffffff290 */ /* 0x000fe2000fffe0ff */
[----:B------:R-:W-:Y:S05]  /*6040*/  @P1 WARPSYNC.ALL ;  /* 0x0000000000001948 */ /* 0x000fea0003800000 */
[----:B------:R3:W4:Y:S04]  /*6050*/  @P1 LDSM.16.M88.4 R48, [R5] ;  /* 0x000000000530183b */ /* 0x0007280000000200 */
[----:B------:R3:W1:Y:S04]  /*6060*/  @P1 LDSM.16.M88.4 R52, [R4] ;  /* 0x000000000434183b */ /* 0x0006680000000200 */
[----:B------:R3:W1:Y:S04]  /*6070*/  @P1 LDSM.16.M88.4 R40, [R88+UR48+0x400] ;  /* 0x000400305828183b */ /* 0x0006680008000200 */
[----:B------:R3:W1:Y:S02]  /*6080*/  @P1 LDSM.16.M88.4 R44, [R81+0x400] ;  /* 0x00040000512c183b */ /* 0x0006640000000200 */
.L_x_95:
[----:B------:R-:W-:Y:S05]  /*6090*/  BSYNC B1 ;  /* 0x0000000000017941 */ /* 0x000fea0003800000 */
.L_x_94:
[----:B-1----:R-:W-:Y:S04]  /*60a0*/  SHF.R.U32.HI R0, RZ, 0x15, R34 ;  /* 0x00000015ff007819 */ /* 0x002fe80000011622 */
[----:B------:R-:W-:Y:S01]  /*60b0*/  LOP3.LUT P1, RZ, R0, 0x3, R69, 0x48, !PT ;  /* 0x0000000300ff7812 */ /* 0x000fe20007824845 */
[----:B------:R-:W-:Y:S01]  /*60c0*/  @!UPT UIADD3 URZ, UPT, UPT, URZ, URZ, URZ ;  /* 0x000000fffffff290 */ /* 0x000fe2000fffe0ff */
[----:B--2---:R-:W-:Y:S11]  /*60d0*/  @P0 BRA `(.L_x_99) ;  /* 0x0000000000080947 */ /* 0x004ff60003800000 */
[----:B------:R-:W1:Y:S02]  /*60e0*/  SYNCS.PHASECHK.TRANS64.TRYWAIT P0, [R85+URZ+0xb0], R2 ;  /* 0x0000b002550075a7 */ /* 0x000e6400080011ff */
[----:B-1----:R-:W-:Y:S05]  /*60f0*/  @!P0 BRA `(.L_x_100) ;  /* 0x0000004800748947 */ /* 0x002fea0003800000 */
.L_x_99:
[----:B------:R-:W-:Y:S05]  /*6100*/  @!P1 BRA `(.L_x_101) ;  /* 0x0000000000409947 */ /* 0x000fea0003800000 */
[----:B------:R-:W3:Y:S01]  /*6110*/  LDCU.64 UR8, c[0x4][0x70] ;  /* 0x01000e00ff0877ac */ /* 0x000ee20008000a00 */
[----:B------:R-:W-:Y:S01]  /*6120*/  MOV R3, 0x0 ;  /* 0x0000000000037802 */ /* 0x000fe20000000f00 */
[----:B------:R-:W-:Y:S02]  /*6130*/  HFMA2 R12, -RZ, RZ, 0, 5.9604644775390625e-08 ;  /* 0x00000001ff0c7431 */ /* 0x000fe400000001ff */
[----:B------:R-:W-:Y:S02]  /*6140*/  IMAD.MOV.U32 R8, RZ, RZ, 0x192 ;  /* 0x00000192ff087424 */ /* 0x000fe400078e00ff */
[----:B------:R-:W-:Y:S01]  /*6150*/  IMAD.MOV.U32 R13, RZ, RZ, RZ ;  /* 0x000000ffff0d7224 */ /* 0x000fe200078e00ff */
[----:B------:R-:W2:Y:S01]  /*6160*/  LDCU.64 UR6, c[0x4][0x78] ;  /* 0x01000f00ff0677ac */ /* 0x000ea20008000a00 */
[----:B-1----:R-:W1:Y:S01]  /*6170*/  LDC.64 R2, c[0x4][R3] ;  /* 0x0100000003027b82 */ /* 0x002e620000000a00 */
[----:B------:R-:W5:Y:S01]  /*6180*/  LDCU.64 UR4, c[0x4][0x10] ;  /* 0x01000200ff0477ac */ /* 0x000f620008000a00 */
[----:B---3--:R-:W-:Y:S01]  /*6190*/  MOV R5, UR9 ;  /* 0x0000000900057c02 */ /* 0x008fe20008000f00 */
[----:B------:R-:W-:Y:S01]  /*61a0*/  IMAD.U32 R4, RZ, RZ, UR8 ;  /* 0x00000008ff047e24 */ /* 0x000fe2000f8e00ff */
[----:B--2---:R-:W-:Y:S01]  /*61b0*/  MOV R7, UR7 ;  /* 0x0000000700077c02 */ /* 0x004fe20008000f00 */
[----:B------:R-:W-:Y:S01]  /*61c0*/  IMAD.U32 R6, RZ, RZ, UR6 ;  /* 0x00000006ff067e24 */ /* 0x000fe2000f8e00ff */
[----:B-----5:R-:W-:Y:S01]  /*61d0*/  MOV R11, UR5 ;  /* 0x00000005000b7c02 */ /* 0x020fe20008000f00 */
[----:B------:R-:W-:Y:S02]  /*61e0*/  IMAD.U32 R10, RZ, RZ, UR4 ;  /* 0x00000004ff0a7e24 */ /* 0x000fe4000f8e00ff */
[----:B------:R-:W-:Y:S07]  /*61f0*/  LEPC R20, `(.L_x_101) ;  /* 0x000000001014794e */ /* 0x000fee0000000000 */
[----:B-1--4-:R-:W-:Y:S05]  /*6200*/  CALL.ABS.NOINC R2 ;  /* 0x0000000002007343 */ /* 0x012fea0003c00000 */
.L_x_101:
[----:B------:R-:W-:Y:S05]  /*6210*/  WARPSYNC.ALL ;  /* 0x0000000000007948 */ /* 0x000fea0003800000 */
[----:B------:R-:W-:Y:S01]  /*6220*/  R2UR UR4, R34 ;  /* 0x00000000220472ca */ /* 0x000fe200000e0000 */
[----:B------:R-:W-:Y:S01]  /*6230*/  BSSY.RECONVERGENT B0, `(.L_x_102) ;  /* 0x000003c000007945 */ /* 0x000fe20003800200 */
[----:B------:R-:W-:Y:S02]  /*6240*/  SHF.L.U32 R86, R75, 0x2, RZ ;  /* 0x000000024b567819 */ /* 0x000fe400000006ff */
[----:B------:R-:W-:Y:S02]  /*6250*/  ISETP.NE.AND P0, PT, R76, RZ, PT ;  /* 0x000000ff4c00720c */ /* 0x000fe40003f05270 */
[----:B------:R-:W-:Y:S04]  /*6260*/  IADD3 R82, PT, PT, R82, R86, RZ ;  /* 0x0000005652527210 */ /* 0x000fe80007ffe0ff */
[----:B------:R-:W-:Y:S03]  /*6270*/  IADD3 R84, PT, PT, R74, R82, RZ ;  /* 0x000000524a547210 */ /* 0x000fe60007ffe0ff */
[----:B---3--:R-:W2:Y:S02]  /*6280*/  LDTM.16dp128bit.x8 R4, tmem[UR4] ;  /* 0x00000004000479ee */ /* 0x008ea40008180000 */
[C---:B--2---:R-:W-:Y:S01]  /*6290*/  FMUL R0, R33.reuse, R4 ;  /* 0x0000000421007220 */ /* 0x044fe20000400000 */
[C---:B-1----:R-:W-:Y:S01]  /*62a0*/  FMUL R2, R33.reuse, R5 ;  /* 0x0000000521027220 */ /* 0x042fe20000400000 */
[C---:B------:R-:W-:Y:S01]  /*62b0*/  FMUL R3, R33.reuse, R6 ;  /* 0x0000000621037220 */ /* 0x040fe20000400000 */
[----:B------:R-:W-:Y:S01]  /*62c0*/  FMUL R7, R33, R7 ;  /* 0x0000000721077220 */ /* 0x000fe20000400000 */
[----:B------:R-:W-:Y:S01]  /*62d0*/  FFMA R36, R35, R40, R0 ;  /* 0x0000002823247223 */ /* 0x000fe20000000000 */
        /* <DEDUP_REMOVED lines=10> */
[----:B------:R1:W-:Y:S01]  /*6380*/  STSM.16.M88.4 [R83+0x400], R36 ;  /* 0x0004002453007844 */ /* 0x0003e20000000200 */
[----:B------:R-:W-:Y:S01]  /*6390*/  FMUL R9, R33, R13 ;  /* 0x0000000d21097220 */ /* 0x000fe20000400000 */
[----:B------:R-:W-:Y:S01]  /*63a0*/  FFMA R6, R35, R46, R6 ;  /* 0x0000002e23067223 */ /* 0x000fe20000000006 */
[----:B------:R-:W-:Y:S01]  /*63b0*/  FMUL R10, R33, R14 ;  /* 0x0000000e210a7220 */ /* 0x000fe20000400000 */
[----:B------:R-:W-:Y:S01]  /*63c0*/  FFMA R7, R35, R47, R11 ;  /* 0x0000002f23077223 */ /* 0x000fe2000000000b */
[----:B------:R-:W-:Y:S01]  /*63d0*/  FMUL R15, R33, R15 ;  /* 0x0000000f210f7220 */ /* 0x000fe20000400000 */
[----:B----4-:R-:W-:Y:S01]  /*63e0*/  FFMA R8, R35, R48, R8 ;  /* 0x0000003023087223 */ /* 0x010fe20000000008 */
        /* <DEDUP_REMOVED lines=8> */
[C---:B------:R-:W-:Y:S01]  /*6470*/  FFMA R12, R35.reuse, R52, R12 ;  /* 0x00000034230c7223 */ /* 0x040fe2000000000c */
[C---:B------:R-:W-:Y:S01]  /*6480*/  FFMA R13, R35.reuse, R53, R13 ;  /* 0x00000035230d7223 */ /* 0x040fe2000000000d */
[C---:B------:R-:W-:Y:S01]  /*6490*/  FFMA R14, R35.reuse, R54, R14 ;  /* 0x00000036230e7223 */ /* 0x040fe2000000000e */
[----:B------:R1:W-:Y:S01]  /*64a0*/  STSM.16.M88.4 [R82], R8 ;  /* 0x0000000852007844 */ /* 0x0003e20000000200 */
[----:B------:R-:W-:Y:S05]  /*64b0*/  FFMA R15, R35, R55, R19 ;  /* 0x00000037230f7223 */ /* 0x000fea0000000013 */
[----:B------:R1:W-:Y:S01]  /*64c0*/  STSM.16.M88.4 [R84], R12 ;  /* 0x0000000c54007844 */ /* 0x0003e20000000200 */
[----:B------:R-:W-:Y:S01]  /*64d0*/  @!PT LDS RZ, [RZ] ;  /* 0x00000000fffff984 */ /* 0x000fe20000000800 */
[----:B------:R-:W-:Y:S01]  /*64e0*/  @!PT LDS RZ, [RZ] ;  /* 0x00000000fffff984 */ /* 0x000fe20000000800 */
[----:B------:R-:W-:Y:S01]  /*64f0*/  @!PT LDS RZ, [RZ] ;  /* 0x00000000fffff984 */ /* 0x000fe20000000800 */
[----:B------:R-:W-:Y:S01]  /*6500*/  @!PT LDS RZ, [RZ] ;  /* 0x00000000fffff984 */ /* 0x000fe20000000800 */
[----:B------:R2:W-:Y:S06]  /*6510*/  MEMBAR.ALL.CTA ;  /* 0x0000000000007992 */ /* 0x0005ec0000008000 */
[----:B--2---:R-:W2:Y:S02]  /*6520*/  FENCE.VIEW.ASYNC.S ;  /* 0x00000000000073c6 */ /* 0x004ea40000000000 */
[----:B--2---:R-:W-:Y:S06]  /*6530*/  BAR.SYNC.DEFER_BLOCKING 0x1, 0x80 ;  /* 0x0042000000007b1d */ /* 0x004fec0000010000 */
[----:B------:R-:W-:Y:S05]  /*6540*/  @P0 BRA `(.L_x_103) ;  /* 0x0000000000280947 */ /* 0x000fea0003800000 */
[----:B------:R-:W-:Y:S02]  /*6550*/  UIADD3 UR4, UPT, UPT, UR48, 0x400, URZ ;  /* 0x0000040030047890 */ /* 0x000fe4000fffe0ff */
[----:B------:R-:W-:Y:S01]  /*6560*/  UIADD3 UR6, UP0, UPT, UR52, 0x680, URZ ;  /* 0x0000068034067890 */ /* 0x000fe2000ff1e0ff */
[----:B------:R-:W-:Y:S03]  /*6570*/  UMOV UR43, UR36 ;  /* 0x00000024002b7c82 */ /* 0x000fe60008000000 */
[----:B------:R-:W-:Y:S01]  /*6580*/  MOV R70, UR4 ;  /* 0x0000000400467c02 */ /* 0x000fe20008000f00 */
[----:B------:R-:W-:Y:S03]  /*6590*/  UIADD3.X UR7, UPT, UPT, URZ, UR53, URZ, UP0, !UPT ;  /* 0x00000035ff077290 */ /* 0x000fe600087fe4ff */
[----:B------:R-:W-:Y:S11]  /*65a0*/  R2UR UR40, R70 ;  /* 0x00000000462872ca */ /* 0x000ff600000e0000 */
[----:B------:R-:W-:Y:S02]  /*65b0*/  @!UPT UIADD3 URZ, UPT, UPT, URZ, URZ, URZ ;  /* 0x000000fffffff290 */ /* 0x000fe4000fffe0ff */
[----:B------:R2:W-:Y:S01]  /*65c0*/  UTMASTG.3D [UR40], [UR6] ;  /* 0x00000028060073b5 */ /* 0x0005e20008010000 */
[----:B------:R0:W-:Y:S01]  /*65d0*/  UTMACMDFLUSH ;  /* 0x00000000000079b7 */ /* 0x0001e20000000000 */
[----:B--2---:R-:W-:Y:S04]  /*65e0*/  DEPBAR.LE SB0, 0x1 ;  /* 0x000080400000791a */ /* 0x004fe80000000000 */
.L_x_103:
[----:B------:R-:W-:Y:S05]  /*65f0*/  BSYNC.RECONVERGENT B0 ;  /* 0x0000000000007941 */ /* 0x000fea0003800200 */
.L_x_102:
[----:B------:R-:W-:Y:S01]  /*6600*/  BAR.SYNC.DEFER_BLOCKING 0x1, 0x80 ;  /* 0x0042000000007b1d */ /* 0x000fe20000010000 */
[----:B------:R-:W-:Y:S01]  /*6610*/  ISETP.NE.AND P1, PT, R80, RZ, PT ;  /* 0x000000ff5000720c */ /* 0x000fe20003f25270 */
[----:B------:R-:W-:Y:S01]  /*6620*/  UISETP.NE.AND UP0, UPT, UR49, URZ, UPT ;  /* 0x000000ff3100728c */ /* 0x000fe2000bf05270 */
[----:B------:R-:W-:Y:S11]  /*6630*/  LEA R2, R87, UR48, 0x3 ;  /* 0x0000003057027c11 */ /* 0x000ff6000f8e18ff */
[----:B------:R-:W-:Y:S01]  /*6640*/  @P1 SHF.L.U32 R3, RZ, 0x1f, RZ ;  /* 0x0000001fff031819 */ /* 0x000fe200000006ff */
[----:B------:R-:W-:Y:S06]  /*6650*/  BRA.U !UP0, `(.L_x_104) ;  /* 0x0000000108247547 */ /* 0x000fec000b800000 */
[----:B-1----:R-:W-:Y:S01]  /*6660*/  IMAD.U32 R4, RZ, RZ, UR51 ;  /* 0x00000033ff047e24 */ /* 0x002fe2000f8e00ff */
[----:B------:R-:W-:Y:S01]  /*6670*/  MOV R0, UR37 ;  /* 0x0000002500007c02 */ /* 0x000fe20008000f00 */
[----:B------:R-:W-:Y:S03]  /*6680*/  UIADD3 UR51, UPT, UPT, UR51, 0x1, URZ ;  /* 0x0000000133337890 */ /* 0x000fe6000fffe0ff */
[----:B------:R-:W-:Y:S01]  /*6690*/  @P1 LEA R4, R4, UR48, 0x3 ;  /* 0x0000003004041c11 */ /* 0x000fe2000f8e18ff */
[----:B------:R-:W-:Y:S04]  /*66a0*/  UISETP.NE.AND UP0, UPT, UR51, 0x4, UPT ;  /* 0x000000043300788c */ /* 0x000fe8000bf05270 */
[----:B------:R-:W-:Y:S01]  /*66b0*/  @P1 VIADD R4, R4, 0x60 ;  /* 0x0000006004041836 */ /* 0x000fe20000000000 */
[----:B------:R-:W-:Y:S04]  /*66c0*/  USEL UR51, UR51, URZ, UP0 ;  /* 0x000000ff33337287 */ /* 0x000fe80008000000 */
[----:B------:R-:W-:Y:S04]  /*66d0*/  @P1 PRMT R0, R0, 0x654, R4 ;  /* 0x0000065400001816 */ /* 0x000fe80000000004 */
[----:B------:R2:W-:Y:S04]  /*66e0*/  @P1 SYNCS.ARRIVE.TRANS64.RED.A1T0 RZ, [R0+URZ], RZ ;  /* 0x000000ff00ff19a7 */ /* 0x0005e800081004ff */
.L_x_104:
[----:B------:R-:W3:Y:S01]  /*66f0*/  @P1 SYNCS.PHASECHK.TRANS64.TRYWAIT P0, [R2+URZ+0x40], R3 ;  /* 0x00004003020015a7 */ /* 0x000ee200080011ff */
[----:B------:R-:W-:Y:S01]  /*6700*/  BSSY B1, `(.L_x_105) ;  /* 0x0000017000017945 */ /* 0x000fe20003800000 */
[----:B---3--:R-:W-:Y:S03]  /*6710*/  @P1 SEL R89, RZ, 0x1, !P0 ;  /* 0x00000001ff591807 */ /* 0x008fe60004000000 */
[----:B------:R-:W-:Y:S05]  /*6720*/  @!P1 BRA `(.L_x_106) ;  /* 0x0000000000509947 */ /* 0x000fea0003800000 */
[----:B------:R-:W-:Y:S01]  /*6730*/  ISETP.NE.AND P1, PT, R90, RZ, PT ;  /* 0x000000ff5a00720c */ /* 0x000fe20003f25270 */
[----:B------:R-:W-:Y:S01]  /*6740*/  BSSY B0, `(.L_x_107) ;  /* 0x000000a000007945 */ /* 0x000fe20003800000 */
[----:B------:R-:W-:Y:S11]  /*6750*/  ISETP.NE.AND P0, PT, R89, RZ, PT ;  /* 0x000000ff5900720c */ /* 0x000ff60003f05270 */
[----:B-1----:R-:W-:Y:S04]  /*6760*/  @P1 IMAD R5, R87, 0x2000, R88 ;  /* 0x0000200057051824 */ /* 0x002fe800078e0258 */
[----:B------:R-:W-:Y:S05]  /*6770*/  @P1 VIADD R4, R5, UR48 ;  /* 0x0000003005041c36 */ /* 0x000fea0008000000 */
[----:B------:R-:W-:Y:S01]  /*6780*/  @P1 IADD3 R3, PT, PT, R86, R4, RZ ;  /* 0x0000000456031210 */ /* 0x000fe20007ffe0ff */
[----:B------:R-:W-:Y:S01]  /*6790*/  @P1 IMAD.IADD R4, R74, 0x1, R4 ;  /* 0x000000014a041824 */ /* 0x000fe200078e0204 */
[----:B------:R-:W-:Y:S06]  /*67a0*/  @P0 BRA `(.L_x_108) ;  /* 0x00000000000c0947 */ /* 0x000fec0003800000 */
[----:B--2---:R-:W-:Y:S04]  /*67b0*/  SHF.L.U32 R0, RZ, 0x1f, RZ ;  /* 0x0000001fff007819 */ /* 0x004fe800000006ff */
[----:B------:R-:W1:Y:S02]  /*67c0*/  SYNCS.PHASECHK.TRANS64.TRYWAIT P0, [R2+URZ+0x40], R0 ;  /* 0x00004000020075a7 */ /* 0x000e6400080011ff */
[----:B-1----:R-:W-:Y:S05]  /*67d0*/  @!P0 BRA `(.L_x_109) ;  /* 0x0000004000d08947 */ /* 0x002fea0003800000 */
.L_x_108:
[----:B------:R-:W-:Y:S05]  /*67e0*/  BSYNC B0 ;  /* 0x0000000000007941 */ /* 0x000fea0003800000 */
.L_x_107:
[----:B------:R-:W-:Y:S02]  /*67f0*/  ISETP.NE.AND P0, PT, R90, RZ, PT ;  /* 0x000000ff5a00720c */ /* 0x000fe40003f05270 */
[----:B------:R-:W-:Y:S11]  /*6800*/  IADD3 R87, PT, PT, R87, 0x1, RZ ;  /* 0x0000000157577810 */ /* 0x000ff60007ffe0ff */
[----:B-12---:R-:W-:Y:S01]  /*6810*/  @P0 IMAD.IADD R0, R74, 0x1, R3 ;  /* 0x000000014a000824 */ /* 0x006fe200078e0203 */
[----:B------:R-:W-:Y:S05]  /*6820*/  @P0 WARPSYNC.ALL ;  /* 0x0000000000000948 */ /* 0x000fea0003800000 */
[----:B------:R3:W4:Y:S04]  /*6830*/  @P0 LDSM.16.M88.4 R40, [R5+UR48+0x400] ;  /* 0x000400300528083b */ /* 0x0007280008000200 */
[----:B------:R3:W1:Y:S04]  /*6840*/  @P0 LDSM.16.M88.4 R44, [R4+0x400] ;  /* 0x00040000042c083b */ /* 0x0006680000000200 */
[----:B------:R3:W2:Y:S04]  /*6850*/  @P0 LDSM.16.M88.4 R48, [R3+0x400] ;  /* 0x000400000330083b */ /* 0x0006a80000000200 */
[----:B------:R3:W1:Y:S02]  /*6860*/  @P0 LDSM.16.M88.4 R52, [R0+0x400] ;  /* 0x000400000034083b */ /* 0x0006640000000200 */
.L_x_106:
[----:B------:R-:W-:Y:S05]  /*6870*/  BSYNC B1 ;  /* 0x0000000000017941 */ /* 0x000fea0003800000 */
.L_x_105:
[----:B--23--:R-:W-:Y:S05]  /*6880*/  VIADD R0, R34, 0x20 ;  /* 0x0000002022007836 */ /* 0x00cfea0000000000 */
[----:B------:R-:W-:Y:S04]  /*6890*/  SHF.R.U32.HI R0, RZ, 0x15, R0 ;  /* 0x00000015ff007819 */ /* 0x000fe80000011600 */
[----:B------:R-:W-:Y:S11]  /*68a0*/  LOP3.LUT P0, RZ, R0, 0x3, R69, 0x48, !PT ;  /* 0x0000000300ff7812 */ /* 0x000ff60007804845 */
[----:B------:R-:W-:Y:S02]  /*68b0*/  @!UPT UIADD3 URZ, UPT, UPT, URZ, URZ, URZ ;  /* 0x000000fffffff290 */ /* 0x000fe4000fffe0ff */
[----:B------:R-:W-:Y:S05]  /*68c0*/  @!P0 BRA `(.L_x_110) ;  /* 0x0000000000408947 */ /* 0x000fea0003800000 */
[----:B------:R-:W2:Y:S01]  /*68d0*/  LDCU.64 UR8, c[0x4][0x70] ;  /* 0x01000e00ff0877ac */ /* 0x000ea20008000a00 */
[----:B------:R-:W-:Y:S01]  /*68e0*/  MOV R3, 0x0 ;  /* 0x0000000000037802 */ /* 0x000fe20000000f00 */
[----:B-1----:R-:W-:Y:S02]  /*68f0*/  HFMA2 R12, -RZ, RZ, 0, 5.9604644775390625e-08 ;  /* 0x00000001ff0c7431 */ /* 0x002fe400000001ff */
[----:B------:R-:W-:Y:S02]  /*6900*/  IMAD.MOV.U32 R8, RZ, RZ, 0x192 ;  /* 0x00000192ff087424 */ /* 0x000fe400078e00ff */
[----:B------:R-:W-:Y:S01]  /*6910*/  IMAD.MOV.U32 R13, RZ, RZ, RZ ;  /* 0x000000ffff0d7224 */ /* 0x000fe200078e00ff */
[----:B------:R-:W1:Y:S01]  /*6920*/  LDCU.64 UR6, c[0x4][0x78] ;  /* 0x01000f00ff0677ac */ /* 0x000e620008000a00 */
[----:B------:R-:W3:Y:S01]  /*6930*/  LDC.64 R2, c[0x4][R3] ;  /* 0x0100000003027b82 */ /* 0x000ee20000000a00 */
[----:B------:R-:W5:Y:S01]  /*6940*/  LDCU.64 UR4, c[0x4][0x10] ;  /* 0x01000200ff0477ac */ /* 0x000f620008000a00 */
[----:B--2---:R-:W-:Y:S01]  /*6950*/  MOV R5, UR9 ;  /* 0x0000000900057c02 */ /* 0x004fe20008000f00 */
[----:B------:R-:W-:Y:S01]  /*6960*/  IMAD.U32 R4, RZ, RZ, UR8 ;  /* 0x00000008ff047e24 */ /* 0x000fe2000f8e00ff */
[----:B-1----:R-:W-:Y:S01]  /*6970*/  MOV R7, UR7 ;  /* 0x0000000700077c02 */ /* 0x002fe20008000f00 */
[----:B------:R-:W-:Y:S01]  /*6980*/  IMAD.U32 R6, RZ, RZ, UR6 ;  /* 0x00000006ff067e24 */ /* 0x000fe2000f8e00ff */
[----:B-----5:R-:W-:Y:S01]  /*6990*/  MOV R11, UR5 ;  /* 0x00000005000b7c02 */ /* 0x020fe20008000f00 */
[----:B------:R-:W-:Y:S02]  /*69a0*/  IMAD.U32 R10, RZ, RZ, UR4 ;  /* 0x00000004ff0a7e24 */ /* 0x000fe4000f8e00ff */
[----:B------:R-:W-:Y:S07]  /*69b0*/  LEPC R20, `(.L_x_110) ;  /* 0x000000001014794e */ /* 0x000fee0000000000 */
[----:B---34-:R-:W-:Y:S05]  /*69c0*/  CALL.ABS.NOINC R2 ;  /* 0x0000000002007343 */ /* 0x018fea0003c00000 */
.L_x_110:
[----:B------:R-:W-:Y:S05]  /*69d0*/  WARPSYNC.ALL ;  /* 0x0000000000007948 */ /* 0x000fea0003800000 */
[----:B------:R-:W-:Y:S01]  /*69e0*/  R2UR UR4, R34 ;  /* 0x00000000220472ca */ /* 0x000fe200000e0000 */
[----:B------:R-:W-:Y:S01]  /*69f0*/  BSSY.RECONVERGENT B0, `(.L_x_111) ;  /* 0x0000040000007945 */ /* 0x000fe20003800200 */
[----:B------:R-:W-:Y:S02]  /*6a00*/  ISETP.NE.AND P6, PT, R80, RZ, PT ;  /* 0x000000ff5000720c */ /* 0x000fe40003fc5270 */
[----:B------:R-:W-:Y:S02]  /*6a10*/  ISETP.NE.AND P0, PT, R76, RZ, PT ;  /* 0x000000ff4c00720c */ /* 0x000fe40003f05270 */
[----:B------:R-:W-:Y:S07]  /*6a20*/  MOV R20, UR51 ;  /* 0x0000003300147c02 */ /* 0x000fee0008000f00 */
[----:B-1----:R-:W1:Y:S02]  /*6a30*/  LDTM.16dp128bit.x8 R4, tmem[UR4+0x20] ;  /* 0x00002004000479ee */ /* 0x002e640008180000 */
[----:B------:R-:W-:Y:S01]  /*6a40*/  @P6 LEA R20, R20, UR48, 0x3 ;  /* 0x0000003014146c11 */ /* 0x000fe2000f8e18ff */
[C---:B-1----:R-:W-:Y:S01]  /*6a50*/  FMUL R0, R33.reuse, R4 ;  /* 0x0000000421007220 */ /* 0x042fe20000400000 */
[C---:B------:R-:W-:Y:S01]  /*6a60*/  FMUL R2, R33.reuse, R5 ;  /* 0x0000000521027220 */ /* 0x040fe20000400000 */
[C---:B------:R-:W-:Y:S01]  /*6a70*/  FMUL R3, R33.reuse, R6 ;  /* 0x0000000621037220 */ /* 0x040fe20000400000 */
[----:B------:R-:W-:Y:S01]  /*6a80*/  FMUL R7, R33, R7 ;  /* 0x0000000721077220 */ /* 0x000fe20000400000 */
[----:B----4-:R-:W-:Y:S01]  /*6a90*/  FFMA R36, R35, R40, R0 ;  /* 0x0000002823247223 */ /* 0x010fe20000000000 */
        /* <DEDUP_REMOVED lines=28> */
[----:B------:R1:W-:Y:S01]  /*6c60*/  STSM.16.M88.4 [R82+0x2000], R8 ;  /* 0x0020000852007844 */ /* 0x0003e20000000200 */
[----:B------:R-:W-:Y:S01]  /*6c70*/  FFMA R15, R35, R55, R19 ;  /* 0x00000037230f7223 */ /* 0x000fe20000000013 */
[----:B------:R-:W-:Y:S02]  /*6c80*/  MOV R16, UR37 ;  /* 0x0000002500107c02 */ /* 0x000fe40008000f00 */
[----:B------:R-:W-:Y:S02]  /*6c90*/  @P6 IADD3 R17, PT, PT, R20, 0x60, RZ ;  /* 0x0000006014116810 */ /* 0x000fe40007ffe0ff */
[----:B------:R1:W-:Y:S01]  /*6ca0*/  STSM.16.M88.4 [R84+0x2000], R12 ;  /* 0x0020000c54007844 */ /* 0x0003e20000000200 */
[----:B------:R-:W-:Y:S02]  /*6cb0*/  LEA R0, R87, UR48, 0x3 ;  /* 0x0000003057007c11 */ /* 0x000fe4000f8e18ff */
[----:B------:R-:W-:Y:S01]  /*6cc0*/  @P6 PRMT R16, R16, 0x654, R17 ;  /* 0x0000065410106816 */ /* 0x000fe20000000011 */
[----:B------:R-:W-:Y:S01]  /*6cd0*/  @!PT LDS RZ, [RZ] ;  /* 0x00000000fffff984 */ /* 0x000fe20000000800 */
[----:B------:R-:W-:Y:S01]  /*6ce0*/  @!PT LDS RZ, [RZ] ;  /* 0x00000000fffff984 */ /* 0x000fe20000000800 */
[----:B------:R-:W-:Y:S01]  /*6cf0*/  @!PT LDS RZ, [RZ] ;  /* 0x00000000fffff984 */ /* 0x000fe20000000800 */
[----:B------:R-:W-:Y:S01]  /*6d00*/  @!PT LDS RZ, [RZ] ;  /* 0x00000000fffff984 */ /* 0x000fe20000000800 */
[----:B------:R2:W-:Y:S06]  /*6d10*/  MEMBAR.ALL.CTA ;  /* 0x0000000000007992 */ /* 0x0005ec0000008000 */
[----:B--2---:R-:W2:Y:S01]  /*6d20*/  FENCE.VIEW.ASYNC.S ;  /* 0x00000000000073c6 */ /* 0x004ea20000000000 */
[----:B------:R-:W-:Y:S01]  /*6d30*/  @P6 SHF.L.U32 R2, RZ, 0x1f, RZ ;  /* 0x0000001fff026819 */ /* 0x000fe200000006ff */
[----:B--2---:R-:W-:Y:S06]  /*6d40*/  BAR.SYNC.DEFER_BLOCKING 0x1, 0x80 ;  /* 0x0042000000007b1d */ /* 0x004fec0000010000 */
[----:B------:R-:W-:Y:S05]  /*6d50*/  @P0 BRA `(.L_x_112) ;  /* 0x0000000000240947 */ /* 0x000fea0003800000 */
[----:B------:R-:W-:Y:S02]  /*6d60*/  UIADD3 UR8, UP0, UPT, UR52, 0x680, URZ ;  /* 0x0000068034087890 */ /* 0x000fe4000ff1e0ff */
[----:B------:R-:W-:Y:S02]  /*6d70*/  UIADD3 UR5, UPT, UPT, UR41, 0x20, URZ ;  /* 0x0000002029057890 */ /* 0x000fe4000fffe0ff */
[----:B------:R-:W-:Y:S02]  /*6d80*/  UIADD3 UR4, UPT, UPT, UR48, 0x2400, URZ ;  /* 0x0000240030047890 */ /* 0x000fe4000fffe0ff */
[----:B------:R-:W-:Y:S01]  /*6d90*/  UIADD3.X UR9, UPT, UPT, URZ, UR53, URZ, UP0, !UPT ;  /* 0x00000035ff097290 */ /* 0x000fe200087fe4ff */
[----:B------:R-:W-:Y:S01]  /*6da0*/  UMOV UR6, UR42 ;  /* 0x0000002a00067c82 */ /* 0x000fe20008000000 */
[----:B------:R-:W-:Y:S07]  /*6db0*/  UMOV UR7, UR36 ;  /* 0x0000002400077c82 */ /* 0x000fee0008000000 */
[----:B------:R2:W-:Y:S01]  /*6dc0*/  UTMASTG.3D [UR4], [UR8] ;  /* 0x00000004080073b5 */ /* 0x0005e20008010000 */
[----:B------:R0:W-:Y:S01]  /*6dd0*/  UTMACMDFLUSH ;  /* 0x00000000000079b7 */ /* 0x0001e20000000000 */
[----:B--2---:R-:W-:Y:S04]  /*6de0*/  DEPBAR.LE SB0, 0x1 ;  /* 0x000080400000791a */ /* 0x004fe80000000000 */
.L_x_112:
[----:B------:R-:W-:Y:S05]  /*6df0*/  BSYNC.RECONVERGENT B0 ;  /* 0x0000000000007941 */ /* 0x000fea0003800200 */
.L_x_111:
[----:B------:R-:W-:Y:S01]  /*6e00*/  BAR.SYNC.DEFER_BLOCKING 0x1, 0x80 ;  /* 0x0042000000007b1d */ /* 0x000fe20000010000 */
[----:B------:R-:W-:Y:S04]  /*6e10*/  UIADD3 UR40, UPT, UPT, UR51, 0x1, URZ ;  /* 0x0000000133287890 */ /* 0x000fe8000fffe0ff */
[----:B------:R-:W-:Y:S04]  /*6e20*/  UISETP.NE.AND UP0, UPT, UR40, 0x4, UPT ;  /* 0x000000042800788c */ /* 0x000fe8000bf05270 */
[----:B------:R-:W-:Y:S01]  /*6e30*/  USEL UR40, UR40, URZ, UP0 ;  /* 0x000000ff28287287 */ /* 0x000fe20008000000 */
[----:B------:R2:W-:Y:S01]  /*6e40*/  @P6 SYNCS.ARRIVE.TRANS64.RED.A1T0 RZ, [R16+URZ], RZ ;  /* 0x000000ff10ff69a7 */ /* 0x0005e200081004ff */
[----:B------:R-:W-:Y:S01]  /*6e50*/  BSSY B1, `(.L_x_113) ;  /* 0x0000018000017945 */ /* 0x000fe20003800000 */
[----:B------:R-:W3:Y:S02]  /*6e60*/  @P6 SYNCS.PHASECHK.TRANS64.TRYWAIT P0, [R0+URZ+0x40], R2 ;  /* 0x00004002000065a7 */ /* 0x000ee400080011ff */
[----:B---3--:R-:W-:Y:S01]  /*6e70*/  @P6 SEL R89, RZ, 0x1, !P0 ;  /* 0x00000001ff596807 */ /* 0x008fe20004000000 */
[----:B--2---:R-:W-:Y:S06]  /*6e80*/  @!P6 BRA `(.L_x_114) ;  /* 0x000000000050e947 */ /* 0x004fec0003800000 */
        /* <DEDUP_REMOVED lines=8> */
[----:B------:R-:W-:Y:S04]  /*6f10*/  SHF.L.U32 R5, RZ, 0x1f, RZ ;  /* 0x0000001fff057819 */ /* 0x000fe800000006ff */
[----:B------:R-:W1:Y:S02]  /*6f20*/  SYNCS.PHASECHK.TRANS64.TRYWAIT P0, [R0+URZ+0x40], R5 ;  /* 0x00004005000075a7 */ /* 0x000e6400080011ff */
[----:B-1----:R-:W-:Y:S05]  /*6f30*/  @!P0 BRA `(.L_x_117) ;  /* 0x0000003c000c8947 */ /* 0x002fea0003800000 */
.L_x_116:
[----:B------:R-:W-:Y:S05]  /*6f40*/  BSYNC B0 ;  /* 0x0000000000007941 */ /* 0x000fea0003800000 */
.L_x_115:
[----:B------:R-:W-:Y:S02]  /*6f50*/  ISETP.NE.AND P0, PT, R90, RZ, PT ;  /* 0x000000ff5a00720c */ /* 0x000fe40003f05270 */
[----:B------:R-:W-:Y:S11]  /*6f60*/  IADD3 R87, PT, PT, R87, 0x1, RZ ;  /* 0x0000000157577810 */ /* 0x000ff60007ffe0ff */
[----:B-1----:R-:W-:Y:S01]  /*6f70*/  @P0 IMAD.IADD R0, R74, 0x1, R2 ;  /* 0x000000014a000824 */ /* 0x002fe200078e0202 */
[----:B------:R-:W-:Y:S05]  /*6f80*/  @P0 WARPSYNC.ALL ;  /* 0x0000000000000948 */ /* 0x000fea0003800000 */
[----:B------:R2:W3:Y:S04]  /*6f90*/  @P0 LDSM.16.M88.4 R40, [R4+UR48+0x400] ;  /* 0x000400300428083b */ /* 0x0004e80008000200 */
[----:B------:R2:W4:Y:S04]  /*6fa0*/  @P0 LDSM.16.M88.4 R44, [R3+0x400] ;  /* 0x00040000032c083b */ /* 0x0005280000000200 */
[----:B------:R2:W1:Y:S04]  /*6fb0*/  @P0 LDSM.16.M88.4 R48, [R2+0x400] ;  /* 0x000400000230083b */ /* 0x0004680000000200 */
[----:B------:R2:W1:Y:S02]  /*6fc0*/  @P0 LDSM.16.M88.4 R52, [R0+0x400] ;  /* 0x000400000034083b */ /* 0x0004640000000200 */
.L_x_114:
[----:B------:R-:W-:Y:S05]  /*6fd0*/  BSYNC B1 ;  /* 0x0000000000017941 */ /* 0x000fea0003800000 */
.L_x_113:
[----:B--2---:R-:W-:Y:S05]  /*6fe0*/  VIADD R0, R34, 0x40 ;  /* 0x0000004022007836 */ /* 0x004fea0000000000 */
        /* <DEDUP_REMOVED lines=20> */
.L_x_118:
        /* <DEDUP_REMOVED lines=12> */
[----:B---3--:R-:W-:Y:S01]  /*71f0*/  FFMA R36, R35, R40, R0 ;  /* 0x0000002823247223 */ /* 0x008fe20000000000 */
[----:B------:R-:W-:Y:S01]  /*7200*/  FMUL R4, R33, R8 ;  /* 0x0000000821047220 */ /* 0x000fe20000400000 */
[----:B------:R-:W-:Y:S01]  /*7210*/  FFMA R37, R35, R41, R2 ;  /* 0x0000002923257223 */ /* 0x000fe20000000002 */
        /* <DEDUP_REMOVED lines=51> */
.L_x_120:
[----:B------:R-:W-:Y:S05]  /*7550*/  BSYNC.RECONVERGENT B0 ;  /* 0x0000000000007941 */ /* 0x000fea0003800200 */
.L_x_119:
[----:B------:R-:W-:Y:S01]  /*7560*/  BAR.SYNC.DEFER_BLOCKING 0x1, 0x80 ;  /* 0x0042000000007b1d */ /* 0x000fe20000010000 */
[----:B------:R-:W-:Y:S01]  /*7570*/  UIADD3 UR43, UPT, UPT, UR40, 0x1, URZ ;  /* 0x00000001282b7890 */ /* 0x000fe2000fffe0ff */
[----:B------:R-:W-:Y:S03]  /*7580*/  HFMA2 R91, -RZ, RZ, 0, 0 ;  /* 0x00000000ff5b7431 */ /* 0x000fe600000001ff */
        /* <DEDUP_REMOVED lines=18> */
.L_x_124:
[----:B------:R-:W-:Y:S05]  /*76b0*/  BSYNC B0 ;  /* 0x0000000000007941 */ /* 0x000fea0003800000 */
.L_x_123:
[----:B------:R-:W-:Y:S01]  /*76c0*/  ISETP.NE.AND P0, PT, R90, RZ, PT ;  /* 0x000000ff5a00720c */ /* 0x000fe20003f05270 */
[----:B------:R-:W-:Y:S11]  /*76d0*/  VIADD R87, R87, 0x1 ;  /* 0x0000000157577836 */ /* 0x000ff60000000000 */
[----:B------:R-:W-:Y:S01]  /*76e0*/  @!UPT UIADD3 URZ, UPT, UPT, URZ, URZ, URZ ;  /* 0x000000fffffff290 */ /* 0x000fe2000fffe0ff */
[----:B-1----:R-:W-:Y:S01]  /*76f0*/  @P0 IMAD.IADD R0, R74, 0x1, R2 ;  /* 0x000000014a000824 */ /* 0x002fe200078e0202 */
[----:B------:R-:W-:Y:S05]  /*7700*/  @P0 WARPSYNC.ALL ;  /* 0x0000000000000948 */ /* 0x000fea0003800000 */
[----:B------:R2:W3:Y:S04]  /*7710*/  @P0 LDSM.16.M88.4 R40, [R4+UR48+0x400] ;  /* 0x000400300428083b */ /* 0x0004e80008000200 */
[----:B------:R2:W4:Y:S04]  /*7720*/  @P0 LDSM.16.M88.4 R44, [R3+0x400] ;  /* 0x00040000032c083b */ /* 0x0005280000000200 */
[----:B------:R2:W1:Y:S04]  /*7730*/  @P0 LDSM.16.M88.4 R48, [R2+0x400] ;  /* 0x000400000230083b */ /* 0x0004680000000200 */
[----:B------:R2:W1:Y:S01]  /*7740*/  @P0 LDSM.16.M88.4 R52, [R0+0x400] ;  /* 0x000400000034083b */ /* 0x0004620000000200 */
[C---:B------:R-:W-:Y:S04]  /*7750*/  ISETP.NE.AND P0, PT, R87.reuse, 0x4, PT ;  /* 0x000000045700780c */ /* 0x040fe80003f05270 */
[----:B------:R-:W-:Y:S02]  /*7760*/  SEL R87, R87, RZ, P0 ;  /* 0x000000ff57577207 */ /* 0x000fe40000000000 */
[----:B------:R-:W-:Y:S02]  /*7770*/  SEL R91, RZ, 0x1, P0 ;  /* 0x00000001ff5b7807 */ /* 0x000fe40000000000 */
.L_x_122:
[----:B------:R-:W-:Y:S05]  /*7780*/  BSYNC B1 ;  /* 0x0000000000017941 */ /* 0x000fea0003800000 */
.L_x_121:
        /* <DEDUP_REMOVED lines=21> */
.L_x_126:
        /* <DEDUP_REMOVED lines=54> */
[----:B------:R-:W-:Y:S01]  /*7c40*/  @P6 SHF.L.U32 R2, R91, 0x1f, RZ ;  /* 0x0000001f5b026819 */ /* 0x000fe200000006ff */
        /* <DEDUP_REMOVED lines=11> */
.L_x_128:
[----:B------:R-:W-:Y:S05]  /*7d00*/  BSYNC.RECONVERGENT B0 ;  /* 0x0000000000007941 */ /* 0x000fea0003800200 */
.L_x_127:
        /* <DEDUP_REMOVED lines=17> */
[----:B------:R-:W-:Y:S04]  /*7e20*/  SHF.L.U32 R5, R91, 0x1f, RZ ;  /* 0x0000001f5b057819 */ /* 0x000fe800000006ff */
[----:B------:R-:W1:Y:S02]  /*7e30*/  SYNCS.PHASECHK.TRANS64.TRYWAIT P0, [R0+URZ+0x40], R5 ;  /* 0x00004005000075a7 */ /* 0x000e6400080011ff */
[----:B-1----:R-:W-:Y:S05]  /*7e40*/  @!P0 BRA `(.L_x_133) ;  /* 0x0000002c00708947 */ /* 0x002fea0003800000 */
.L_x_132:
[----:B------:R-:W-:Y:S05]  /*7e50*/  BSYNC B0 ;  /* 0x0000000000007941 */ /* 0x000fea0003800000 */
.L_x_131:
[----:B------:R-:W-:Y:S01]  /*7e60*/  ISETP.NE.AND P0, PT, R90, RZ, PT ;  /* 0x000000ff5a00720c */ /* 0x000fe20003f05270 */
[----:B------:R-:W-:Y:S11]  /*7e70*/  VIADD R87, R87, 0x1 ;  /* 0x0000000157577836 */ /* 0x000ff60000000000 */
[----:B------:R-:W-:Y:S01]  /*7e80*/  @!UPT UIADD3 URZ, UPT, UPT, URZ, URZ, URZ ;  /* 0x000000fffffff290 */ /* 0x000fe2000fffe0ff */
[----:B-1----:R-:W-:Y:S01]  /*7e90*/  @P0 IMAD.IADD R0, R74, 0x1, R2 ;  /* 0x000000014a000824 */ /* 0x002fe200078e0202 */
[----:B------:R-:W-:Y:S05]  /*7ea0*/  @P0 WARPSYNC.ALL ;  /* 0x0000000000000948 */ /* 0x000fea0003800000 */
[----:B------:R-:W2:Y:S04]  /*7eb0*/  @P0 LDSM.16.M88.4 R40, [R4+UR48+0x400] ;  /* 0x000400300428083b */ /* 0x000ea80008000200 */
[----:B------:R-:W3:Y:S04]  /*7ec0*/  @P0 LDSM.16.M88.4 R44, [R3+0x400] ;  /* 0x00040000032c083b */ /* 0x000ee80000000200 */
[----:B------:R-:W4:Y:S04]  /*7ed0*/  @P0 LDSM.16.M88.4 R48, [R2+0x400] ;  /* 0x000400000230083b */ /* 0x000f280000000200 */
[----:B------:R1:W2:Y:S01]  /*7ee0*/  @P0 LDSM.16.M88.4 R52, [R0+0x400] ;  /* 0x000400000034083b */ /* 0x0002a20000000200 */
[C---:B------:R-:W-:Y:S04]  /*7ef0*/  ISETP.NE.AND P0, PT, R87.reuse, 0x4, PT ;  /* 0x000000045700780c */ /* 0x040fe80003f05270 */
[----:B------:R-:W-:Y:S02]  /*7f00*/  SEL R87, R87, RZ, P0 ;  /* 0x000000ff57577207 */ /* 0x000fe40000000000 */
[----:B-1----:R-:W-:Y:S04]  /*7f10*/  SEL R0, RZ, 0x1, P0 ;  /* 0x00000001ff007807 */ /* 0x002fe80000000000 */
[----:B------:R-:W-:Y:S02]  /*7f20*/  LOP3.LUT R91, R91, R0, RZ, 0x3c, !PT ;  /* 0x000000005b5b7212 */ /* 0x000fe400078e3cff */
.L_x_130:
[----:B------:R-:W-:Y:S05]  /*7f30*/  BSYNC B1 ;  /* 0x0000000000017941 */ /* 0x000fea0003800000 */
.L_x_129:
[----:B------:R-:W-:Y:S05]  /*7f40*/  VIADD R0, R34, 0x80 ;  /* 0x0000008022007836 */ /* 0x000fea0000000000 */
[----:B------:R-:W-:Y:S04]  /*7f50*/  SHF.R.U32.HI R0, RZ, 0x15, R0 ;  /* 0x00000015ff007819 */ /* 0x000fe80000011600 */
[----:B------:R-:W-:Y:S11]  /*7f60*/  LOP3.LUT P0, RZ, R0, 0x3, R69, 0x48, !PT ;  /* 0x0000000300ff7812 */ /* 0x000ff60007804845 */
[----:B------:R-:W-:Y:S02]  /*7f70*/  @!UPT UIADD3 URZ, UPT, UPT, URZ, URZ, URZ ;  /* 0x000000fffffff290 */ /* 0x000fe4000fffe0ff */
[----:B------:R-:W-:Y:S05]  /*7f80*/  @!P0 BRA `(.L_x_134) ;  /* 0x0000000000408947 */ /* 0x000fea0003800000 */
[----:B------:R-:W5:Y:S01]  /*7f90*/  LDCU.64 UR8, c[0x4][0x70] ;  /* 0x01000e00ff0877ac */ /* 0x000f620008000a00 */
[----:B------:R-:W-:Y:S01]  /*7fa0*/  MOV R3, 0x0 ;  /* 0x0000000000037802 */ /* 0x000fe20000000f00 */
[----:B-1----:R-:W-:Y:S02]  /*7fb0*/  HFMA2 R12, -RZ, RZ, 0, 5.9604644775390625e-08 ;  /* 0x00000001ff0c7431 */ /* 0x002fe400000001ff */
[----:B------:R-:W-:Y:S02]  /*7fc0*/  IMAD.MOV.U32 R8, RZ, RZ, 0x192 ;  /* 0x00000192ff087424 */ /* 0x000fe400078e00ff */
[----:B------:R-:W-:Y:S01]  /*7fd0*/  IMAD.MOV.U32 R13, RZ, RZ, RZ ;  /* 0x000000ffff0d7224 */ /* 0x000fe200078e00ff */
[----:B------:R-:W1:Y:S01]  /*7fe0*/  LDCU.64 UR6, c[0x4][0x78] ;  /* 0x01000f00ff0677ac */ /* 0x000e620008000a00 */
[----:B------:R-:W2:Y:S01]  /*7ff0*/  LDC.64 R2, c[0x4][R3] ;  /* 0x0100000003027b82 */ /* 0x000ea20000000a00 */
[----:B------:R-:W3:Y:S01]  /*8000*/  LDCU.64 UR4, c[0x4][0x10] ;  /* 0x01000200ff0477ac */ /* 0x000ee20008000a00 */
[----:B-----5:R-:W-:Y:S01]  /*8010*/  MOV R5, UR9 ;  /* 0x0000000900057c02 */ /* 0x020fe20008000f00 */
[----:B------:R-:W-:Y:S01]  /*8020*/  IMAD.U32 R4, RZ, RZ, UR8 ;  /* 0x00000008ff047e24 */ /* 0x000fe2000f8e00ff */
[----:B-1----:R-:W-:Y:S01]  /*8030*/  MOV R7, UR7 ;  /* 0x0000000700077c02 */ /* 0x002fe20008000f00 */
[----:B------:R-:W-:Y:S01]  /*8040*/  IMAD.U32 R6, RZ, RZ, UR6 ;  /* 0x00000006ff067e24 */ /* 0x000fe2000f8e00ff */
[----:B---3--:R-:W-:Y:S01]  /*8050*/  MOV R11, UR5 ;  /* 0x00000005000b7c02 */ /* 0x008fe20008000f00 */
[----:B------:R-:W-:Y:S02]  /*8060*/  IMAD.U32 R10, RZ, RZ, UR4 ;  /* 0x00000004ff0a7e24 */ /* 0x000fe4000f8e00ff */
[----:B------:R-:W-:Y:S07]  /*8070*/  LEPC R20, `(.L_x_134) ;  /* 0x000000001014794e */ /* 0x000fee0000000000 */
[----:B--2-4-:R-:W-:Y:S05]  /*8080*/  CALL.ABS.NOINC R2 ;  /* 0x0000000002007343 */ /* 0x014fea0003c00000 */
.L_x_134:
        /* <DEDUP_REMOVED lines=12> */
[----:B--2---:R-:W-:Y:S01]  /*8150*/  FFMA R36, R35, R40, R0 ;  /* 0x0000002823247223 */ /* 0x004fe20000000000 */
[----:B------:R-:W-:Y:S01]  /*8160*/  FMUL R4, R33, R8 ;  /* 0x0000000821047220 */ /* 0x000fe20000400000 */
[----:B------:R-:W-:Y:S01]  /*8170*/  FFMA R37, R35, R41, R2 ;  /* 0x0000002923257223 */ /* 0x000fe20000000002 */
[----:B------:R-:W-:Y:S01]  /*8180*/  FMUL R5, R33, R9 ;  /* 0x0000000921057220 */ /* 0x000fe20000400000 */
[----:B------:R-:W-:Y:S01]  /*8190*/  FFMA R38, R35, R42, R3 ;  /* 0x0000002a23267223 */ /* 0x000fe20000000003 */
[----:B------:R-:W-:Y:S01]  /*81a0*/  FMUL R6, R33, R10 ;  /* 0x0000000a21067220 */ /* 0x000fe20000400000 */
[----:B------:R-:W-:Y:S01]  /*81b0*/  FFMA R39, R35, R43, R7 ;  /* 0x0000002b23277223 */ /* 0x000fe20000000007 */
[----:B------:R-:W-:Y:S01]  /*81c0*/  FMUL R11, R33, R11 ;  /* 0x0000000b210b7220 */ /* 0x000fe20000400000 */
[----:B---3--:R-:W-:Y:S01]  /*81d0*/  FFMA R4, R35, R44, R4 ;  /* 0x0000002c23047223 */ /* 0x008fe20000000004 */
        /* <DEDUP_REMOVED lines=21> */
[----:B------:R-:W-:Y:S01]  /*8330*/  FFMA R15, R35, R55, R19 ;  /* 0x00000037230f7223 */ /* 0x000fe20000000013 */
[----:B------:R-:W-:Y:S02]  /*8340*/  MOV R16, UR37 ;  /* 0x0000002500107c02 */ /* 0x000fe40008000f00 */
[----:B------:R-:W-:Y:S02]  /*8350*/  @P6 IADD3 R17, PT, PT, R20, 0x60, RZ ;  /* 0x0000006014116810 */ /* 0x000fe40007ffe0ff */
[----:B------:R1:W-:Y:S01]  /*8360*/  STSM.16.M88.4 [R84], R12 ;  /* 0x0000000c54007844 */ /* 0x0003e20000000200 */
        /* <DEDUP_REMOVED lines=11> */
[----:B------:R-:W-:Y:S02]  /*8420*/  UIADD3 UR10, UPT, UPT, UR48, 0x400, URZ ;  /* 0x00000400300a7890 */ /* 0x000fe4000fffe0ff */
[----:B------:R-:W-:Y:S02]  /*8430*/  UIADD3 UR8, UP0, UPT, UR52, 0x680, URZ ;  /* 0x0000068034087890 */ /* 0x000fe4000ff1e0ff */
[----:B------:R-:W-:Y:S02]  /*8440*/  UIADD3 UR5, UPT, UPT, UR41, 0x80, URZ ;  /* 0x0000008029057890 */ /* 0x000fe4000fffe0ff */
[----:B------:R-:W-:Y:S01]  /*8450*/  MOV R70, UR10 ;  /* 0x0000000a00467c02 */ /* 0x000fe20008000f00 */
[----:B------:R-:W-:Y:S01]  /*8460*/  UIADD3.X UR9, UPT, UPT, URZ, UR53, URZ, UP0, !UPT ;  /* 0x00000035ff097290 */ /* 0x000fe200087fe4ff */
[----:B------:R-:W-:Y:S02]  /*8470*/  UMOV UR6, UR42 ;  /* 0x0000002a00067c82 */ /* 0x000fe40008000000 */
[----:B------:R-:W-:Y:S01]  /*8480*/  R2UR UR4, R70 ;  /* 0x00000000460472ca */ /* 0x000fe200000e0000 */
[----:B------:R-:W-:Y:S11]  /*8490*/  UMOV UR7, UR36 ;  /* 0x0000002400077c82 */ /* 0x000ff60008000000 */
[----:B------:R-:W-:Y:S01]  /*84a0*/  @!UPT UIADD3 URZ, UPT, UPT, URZ, URZ, URZ ;  /* 0x000000fffffff290 */ /* 0x000fe2000fffe0ff */
[----:B------:R2:W-:Y:S01]  /*84b0*/  UTMASTG.3D [UR4], [UR8] ;  /* 0x00000004080073b5 */ /* 0x0005e20008010000 */
[----:B------:R0:W-:Y:S01]  /*84c0*/  UTMACMDFLUSH ;  /* 0x00000000000079b7 */ /* 0x0001e20000000000 */
[----:B--2---:R-:W-:Y:S04]  /*84d0*/  DEPBAR.LE SB0, 0x1 ;  /* 0x000080400000791a */ /* 0x004fe80000000000 */
.L_x_136:
[----:B------:R-:W-:Y:S05]  /*84e0*/  BSYNC.RECONVERGENT B0 ;  /* 0x0000000000007941 */ /* 0x000fea0003800200 */
.L_x_135:
        /* <DEDUP_REMOVED lines=20> */
.L_x_140:
[----:B------:R-:W-:Y:S05]  /*8630*/  BSYNC B0 ;  /* 0x0000000000007941 */ /* 0x000fea0003800000 */
.L_x_139:
        /* <DEDUP_REMOVED lines=13> */
.L_x_138:
[----:B------:R-:W-:Y:S05]  /*8710*/  BSYNC B1 ;  /* 0x0000000000017941 */ /* 0x000fea0003800000 */
.L_x_137:
        /* <DEDUP_REMOVED lines=21> */
.L_x_142:
        /* <DEDUP_REMOVED lines=66> */
.L_x_144:
[----:B------:R-:W-:Y:S05]  /*8c90*/  BSYNC.RECONVERGENT B0 ;  /* 0x0000000000007941 */ /* 0x000fea0003800200 */
.L_x_143:
        /* <DEDUP_REMOVED lines=20> */
.L_x_148:
[----:B------:R-:W-:Y:S05]  /*8de0*/  BSYNC B0 ;  /* 0x0000000000007941 */ /* 0x000fea0003800000 */
.L_x_147:
        /* <DEDUP_REMOVED lines=13> */
.L_x_146:
[----:B------:R-:W-:Y:S05]  /*8ec0*/  BSYNC B1 ;  /* 0x0000000000017941 */ /* 0x000fea0003800000 */
.L_x_145:
        /* <DEDUP_REMOVED lines=21> */
.L_x_150:
        /* <DEDUP_REMOVED lines=66> */
.L_x_152:
[----:B------:R-:W-:Y:S05]  /*9440*/  BSYNC.RECONVERGENT B0 ;  /* 0x0000000000007941 */ /* 0x000fea0003800200 */
.L_x_151:
        /* <DEDUP_REMOVED lines=12> */
[----:B------:R-:W-:Y:S04]  /*9510*/  @P1 IMAD R87, R87, 0x2000, R88 ;  /* 0x0000200057571824 */ /* 0x000fe800078e0258 */
[----:B------:R-:W-:Y:S05]  /*9520*/  @P1 VIADD R2, R87, UR48 ;  /* 0x0000003057021c36 */ /* 0x000fea0008000000 */
[----:B------:R-:W-:Y:S01]  /*9530*/  @P1 IADD3 R86, PT, PT, R86, R2, RZ ;  /* 0x0000000256561210 */ /* 0x000fe20007ffe0ff */
[----:B------:R-:W-:Y:S01]  /*9540*/  @P1 IMAD.IADD R2, R74, 0x1, R2 ;  /* 0x000000014a021824 */ /* 0x000fe200078e0202 */
[----:B------:R-:W-:Y:S06]  /*9550*/  @P0 BRA `(.L_x_156) ;  /* 0x00000000000c0947 */ /* 0x000fec0003800000 */
[----:B------:R-:W-:Y:S04]  /*9560*/  SHF.L.U32 R91, R91, 0x1f, RZ ;  /* 0x0000001f5b5b7819 */ /* 0x000fe800000006ff */
[----:B------:R-:W2:Y:S02]  /*9570*/  SYNCS.PHASECHK.TRANS64.TRYWAIT P0, [R0+URZ+0x40], R91 ;  /* 0x0000405b000075a7 */ /* 0x000ea400080011ff */
[----:B--2---:R-:W-:Y:S05]  /*9580*/  @!P0 BRA `(.L_x_157) ;  /* 0x0000001400dc8947 */ /* 0x004fea0003800000 */
.L_x_156:
[----:B------:R-:W-:Y:S05]  /*9590*/  BSYNC B0 ;  /* 0x0000000000007941 */ /* 0x000fea0003800000 */
.L_x_155:
[----:B------:R-:W-:Y:S11]  /*95a0*/  ISETP.NE.AND P0, PT, R90, RZ, PT ;  /* 0x000000ff5a00720c */ /* 0x000ff60003f05270 */
[----:B------:R-:W-:Y:S02]  /*95b0*/  @!UPT UIADD3 URZ, UPT, UPT, URZ, URZ, URZ ;  /* 0x000000fffffff290 */ /* 0x000fe4000fffe0ff */
[----:B--2---:R-:W-:Y:S01]  /*95c0*/  @P0 IADD3 R0, PT, PT, R74, R86, RZ ;  /* 0x000000564a000210 */ /* 0x004fe20007ffe0ff */
[----:B------:R-:W-:Y:S05]  /*95d0*/  @P0 WARPSYNC.ALL ;  /* 0x0000000000000948 */ /* 0x000fea0003800000 */
[----:B------:R2:W3:Y:S04]  /*95e0*/  @P0 LDSM.16.M88.4 R40, [R87+UR48+0x400] ;  /* 0x000400305728083b */ /* 0x0004e80008000200 */
[----:B------:R2:W4:Y:S04]  /*95f0*/  @P0 LDSM.16.M88.4 R44, [R2+0x400] ;  /* 0x00040000022c083b */ /* 0x0005280000000200 */
[----:B------:R2:W1:Y:S04]  /*9600*/  @P0 LDSM.16.M88.4 R48, [R86+0x400] ;  /* 0x000400005630083b */ /* 0x0004680000000200 */
[----:B------:R2:W1:Y:S02]  /*9610*/  @P0 LDSM.16.M88.4 R52, [R0+0x400] ;  /* 0x000400000034083b */ /* 0x0004640000000200 */
.L_x_154:
[----:B------:R-:W-:Y:S05]  /*9620*/  BSYNC B1 ;  /* 0x0000000000017941 */ /* 0x000fea0003800000 */
.L_x_153:
        /* <DEDUP_REMOVED lines=21> */
.L_x_158:
[----:B------:R-:W-:Y:S01]  /*9780*/  ISETP.NE.AND P0, PT, R76, RZ, PT ;  /* 0x000000ff4c00720c */ /* 0x000fe20003f05270 */
[----:B------:R-:W-:Y:S05]  /*9790*/  WARPSYNC.ALL ;  /* 0x0000000000007948 */ /* 0x000fea0003800000 */
[----:B------:R-:W-:Y:S01]  /*97a0*/  R2UR UR4, R34 ;  /* 0x00000000220472ca */ /* 0x000fe200000e0000 */
[----:B------:R-:W-:Y:S01]  /*97b0*/  BSSY.RECONVERGENT B0, `(.L_x_159) ;  /* 0x000003c000007945 */ /* 0x000fe20003800200 */
[----:B------:R-:W-:Y:S11]  /*97c0*/  R2UR UR5, R85 ;  /* 0x00000000550572ca */ /* 0x000ff600000e0000 */
[----:B-1----:R-:W1:Y:S01]  /*97d0*/  LDTM.16dp128bit.x8 R4, tmem[UR4+0xe0] ;  /* 0x0000e004000479ee */ /* 0x002e620008180000 */
[----:B------:R-:W-:Y:S01]  /*97e0*/  NOP ;  /* 0x0000000000007918 */ /* 0x000fe20000000000 */
[----:B------:R-:W-:Y:S04]  /*97f0*/  UIADD3 UR5, UPT, UPT, UR5, 0xd0, URZ ;  /* 0x000000d005057890 */ /* 0x000fe8000fffe0ff */
[----:B------:R-:W-:Y:S09]  /*9800*/  UPRMT UR5, UR37, 0x654, UR5 ;  /* 0x0000065425057896 */ /* 0x000ff20008000005 */
[----:B-1----:R-:W-:Y:S01]  /*9810*/  SYNCS.ARRIVE.TRANS64.RED.A1T0 RZ, [UR5], RZ ;  /* 0x000000ffffff79a7 */ /* 0x002fe20008100405 */
[C---:B------:R-:W-:Y:S01]  /*9820*/  FMUL R0, R33.reuse, R4 ;  /* 0x0000000421007220 */ /* 0x040fe20000400000 */
        /* <DEDUP_REMOVED lines=33> */
[----:B------:R-:W-:Y:S05]  /*9a40*/  FFMA R15, R35, R55, R19 ;  /* 0x00000037230f7223 */ /* 0x000fea0000000013 */
[----:B------:R1:W-:Y:S01]  /*9a50*/  STSM.16.M88.4 [R84+0x6000], R12 ;  /* 0x0060000c54007844 */ /* 0x0003e20000000200 */
        /* <DEDUP_REMOVED lines=17> */
.L_x_160:
[----:B------:R-:W-:Y:S05]  /*9b70*/  BSYNC.RECONVERGENT B0 ;  /* 0x0000000000007941 */ /* 0x000fea0003800200 */
.L_x_159:
[----:B------:R-:W-:Y:S01]  /*9b80*/  BAR.SYNC.DEFER_BLOCKING 0x1, 0x80 ;  /* 0x0042000000007b1d */ /* 0x000fe20000010000 */
[----:B------:R-:W-:Y:S01]  /*9b90*/  UISETP.NE.AND UP0, UPT, UR49, -0x8, UPT ;  /* 0xfffffff83100788c */ /* 0x000fe2000bf05270 */
[----:B------:R-:W-:Y:S08]  /*9ba0*/  IADD3 R31, PT, PT, R31, 0x1, RZ ;  /* 0x000000011f1f7810 */ /* 0x000ff00007ffe0ff */
[----:B------:R-:W-:Y:S05]  /*9bb0*/  BRA.U !UP0, `(.L_x_161) ;  /* 0x0000000108287547 */ /* 0x000fea000b800000 */
[----:B------:R-:W-:Y:S01]  /*9bc0*/  ISETP.NE.AND P0, PT, R80, RZ, PT ;  /* 0x000000ff5000720c */ /* 0x000fe20003f05270 */
[----:B------:R-:W-:Y:S01]  /*9bd0*/  IMAD.U32 R2, RZ, RZ, UR51 ;  /* 0x00000033ff027e24 */ /* 0x000fe2000f8e00ff */
[----:B------:R-:W-:Y:S01]  /*9be0*/  UIADD3 UR51, UPT, UPT, UR51, 0x1, URZ ;  /* 0x0000000133337890 */ /* 0x000fe2000fffe0ff */
[----:B------:R-:W-:Y:S03]  /*9bf0*/  IMAD.U32 R0, RZ, RZ, UR37 ;  /* 0x00000025ff007e24 */ /* 0x000fe6000f8e00ff */
[----:B------:R-:W-:Y:S04]  /*9c00*/  UISETP.NE.AND UP0, UPT, UR51, 0x4, UPT ;  /* 0x000000043300788c */ /* 0x000fe8000bf05270 */
[----:B------:R-:W-:Y:S03]  /*9c10*/  USEL UR51, UR51, URZ, UP0 ;  /* 0x000000ff33337287 */ /* 0x000fe60008000000 */
[----:B------:R-:W-:Y:S05]  /*9c20*/  @P0 LEA R2, R2, UR48, 0x3 ;  /* 0x0000003002020c11 */ /* 0x000fea000f8e18ff */
[----:B------:R-:W-:Y:S05]  /*9c30*/  @P0 VIADD R2, R2, 0x60 ;  /* 0x0000006002020836 */ /* 0x000fea0000000000 */
[----:B------:R-:W-:Y:S04]  /*9c40*/  @P0 PRMT R0, R0, 0x654, R2 ;  /* 0x0000065400000816 */ /* 0x000fe80000000002 */
[----:B------:R2:W-:Y:S03]  /*9c50*/  @P0 SYNCS.ARRIVE.TRANS64.RED.A1T0 RZ, [R0+URZ], RZ ;  /* 0x000000ff00ff09a7 */ /* 0x0005e600081004ff */
.L_x_161:
[----:B------:R-:W-:Y:S01]  /*9c60*/  ISETP.NE.AND P2, PT, R77, RZ, PT ;  /* 0x000000ff4d00720c */ /* 0x000fe20003f45270 */
[----:B------:R-:W-:Y:S01]  /*9c70*/  UIADD3 UR49, UPT, UPT, UR49, 0x8, URZ ;  /* 0x0000000831317890 */ /* 0x000fe2000fffe0ff */
[----:B------:R-:W-:Y:S01]  /*9c80*/  ISETP.NE.AND P0, PT, R79, 0x2, PT ;  /* 0x000000024f00780c */ /* 0x000fe20003f05270 */
[----:B-1----:R-:W-:Y:S01]  /*9c90*/  IMAD.IADD R14, R29, 0x1, R62 ;  /* 0x000000011d0e7824 */ /* 0x002fe200078e023e */
[----:B------:R-:W-:Y:S01]  /*9ca0*/  ISETP.NE.AND P1, PT, R31, 0x4, PT ;  /* 0x000000041f00780c */ /* 0x000fe20003f25270 */
[----:B------:R-:W-:Y:S01]  /*9cb0*/  IMAD.IADD R15, R30, 0x1, R63 ;  /* 0x000000011e0f7824 */ /* 0x000fe200078e023f */
[----:B------:R-:W-:Y:S02]  /*9cc0*/  SEL R2, RZ, 0x1, P0 ;  /* 0x00000001ff027807 */ /* 0x000fe40000000000 */
[----:B--2---:R-:W-:Y:S02]  /*9cd0*/  SEL R0, RZ, 0x1, P1 ;  /* 0x00000001ff007807 */ /* 0x004fe40000800000 */
[----:B------:R-:W-:Y:S02]  /*9ce0*/  LOP3.LUT R72, R72, R2, RZ, 0x3c, !PT ;  /* 0x0000000248487212 */ /* 0x000fe400078e3cff */
[----:B------:R-:W-:Y:S02]  /*9cf0*/  LOP3.LUT R73, R73, R0, RZ, 0x3c, !PT ;  /* 0x0000000049497212 */ /* 0x000fe400078e3cff */
[----:B------:R-:W-:Y:S02]  /*9d00*/  @P2 R2UR UR36, R71 ;  /* 0x00000000472422ca */ /* 0x000fe400000e0000 */
[----:B------:R-:W-:Y:S02]  /*9d10*/  SEL R79, R79, RZ, P0 ;  /* 0x000000ff4f4f7207 */ /* 0x000fe40000000000 */
[----:B------:R-:W-:Y:S01]  /*9d20*/  SEL R31, R31, RZ, P1 ;  /* 0x000000ff1f1f7207 */ /* 0x000fe20000800000 */
[----:B------:R-:W-:Y:S10]  /*9d30*/  @P2 BRA `(.L_x_162) ;  /* 0xffffffb400502947 */ /* 0x000ff4000383ffff */
[----:B------:R-:W-:-:S09]  /*9d40*/  UISETP.NE.AND UP0, UPT, UR50, URZ, UPT ;  /* 0x000000ff3200728c */ /* 0x000fd2000bf05270 */
[----:B------:R-:W-:Y:S05]  /*9d50*/  BRA.U !UP0, `(.L_x_163) ;  /* 0x0000000108487547 */ /* 0x000fea000b800000 */
[----:B------:R-:W1:Y:S02]  /*9d60*/  LDCU.64 UR4, c[0x0][0x890] ;  /* 0x00011200ff0477ac */ /* 0x000e640008000a00 */
[----:B-1----:R-:W-:-:S04]  /*9d70*/  UISETP.NE.U32.AND UP0, UPT, UR4, URZ, UPT ;  /* 0x000000ff0400728c */ /* 0x002fc8000bf05070 */
[----:B------:R-:W-:-:S09]  /*9d80*/  UISETP.NE.AND.EX UP0, UPT, UR5, URZ, UPT, UP0 ;  /* 0x000000ff0500728c */ /* 0x000fd2000bf05300 */
[----:B------:R-:W-:Y:S05]  /*9d90*/  BRA.U UP0, `(.L_x_164) ;  /* 0x00000001000c7547 */ /* 0x000fea000b800000 */
[----:B------:R-:W-:-:S13]  /*9da0*/  FSETP.NEU.AND P0, PT, R35, RZ, PT ;  /* 0x000000ff2300720b */ /* 0x000fda0003f0d000 */
[----:B------:R-:W-:Y:S05]  /*9db0*/  @!P0 EXIT ;  /* 0x000000000000894d */ /* 0x000fea0003800000 */
[----:B------:R-:W-:Y:S05]  /*9dc0*/  BRA `(.L_x_163) ;  /* 0x00000000002c7947 */ /* 0x000fea0003800000 */
.L_x_164:
[----:B------:R-:W-:Y:S01]  /*9dd0*/  ISETP.NE.AND P0, PT, R78, RZ, PT ;  /* 0x000000ff4e00720c */ /* 0x000fe20003f05270 */
[----:B------:R-:W-:-:S12]  /*9de0*/  BSSY.RECONVERGENT B0, `(.L_x_163) ;  /* 0x0000009000007945 */ /* 0x000fd80003800200 */
[----:B------:R-:W-:Y:S05]  /*9df0*/  @P0 BRA `(.L_x_165) ;  /* 0x0000000000140947 */ /* 0x000fea0003800000 */
[----:B------:R-:W1:Y:S02]  /*9e00*/  LDCU.64 UR4, c[0x0][0x888] ;  /* 0x00011100ff0477ac */ /* 0x000e640008000a00 */
[----:B-1----:R-:W-:-:S04]  /*9e10*/  ISETP.NE.U32.AND P0, PT, RZ, UR4, PT ;  /* 0x00000004ff007c0c */ /* 0x002fc8000bf05070 */
[----:B------:R-:W-:-:S13]  /*9e20*/  ISETP.NE.AND.EX P0, PT, RZ, UR5, PT, P0 ;  /* 0x00000005ff007c0c */ /* 0x000fda000bf05300 */
[----:B------:R-:W-:Y:S05]  /*9e30*/  @!P0 EXIT ;  /* 0x000000000000894d */ /* 0x000fea0003800000 */
[----:B------:R-:W-:Y:S05]  /*9e40*/  BRA `(.L_x_166) ;  /* 0x0000000000087947 */ /* 0x000fea0003800000 */
.L_x_165:
[----:B------:R-:W-:-:S13]  /*9e50*/  FSETP.NEU.AND P0, PT, R35, RZ, PT ;  /* 0x000000ff2300720b */ /* 0x000fda0003f0d000 */
[----:B------:R-:W-:Y:S05]  /*9e60*/  @!P0 EXIT ;  /* 0x000000000000894d */ /* 0x000fea0003800000 */
.L_x_166:
[----:B------:R-:W-:Y:S05]  /*9e70*/  BSYNC.RECONVERGENT B0 ;  /* 0x0000000000007941 */ /* 0x000fea0003800200 */
.L_x_163:
[----:B------:R-:W-:Y:S01]  /*9e80*/  ULEA UR4, UR51, UR48, 0x3 ;  /* 0x0000003033047291 */ /* 0x000fe2000f8e18ff */
[----:B------:R-:W-:-:S04]  /*9e90*/  DEPBAR.LE SB0, 0x0 ;  /* 0x000080000000791a */ /* 0x000fc80000000000 */
[----:B------:R-:W-:-:S04]  /*9ea0*/  UIADD3 UR4, UPT, UPT, UR4, 0x60, URZ ;  /* 0x0000006004047890 */ /* 0x000fc8000fffe0ff */
[----:B------:R-:W-:-:S09]  /*9eb0*/  UPRMT UR4, UR37, 0x654, UR4 ;  /* 0x0000065425047896 */ /* 0x000fd20008000004 */
[----:B------:R-:W-:Y:S01]  /*9ec0*/  SYNCS.ARRIVE.TRANS64.RED.A1T0 RZ, [UR4], RZ ;  /* 0x000000ffffff79a7 */ /* 0x000fe20008100404 */
[----:B------:R-:W-:Y:S05]  /*9ed0*/  EXIT ;  /* 0x000000000000794d */ /* 0x000fea0003800000 */
.L_x_19:
[----:B--2---:R2:W1:Y:S02]  /*9ee0*/  SYNCS.PHASECHK.TRANS64.TRYWAIT P0, [R2+URZ+0x100], R3 ;  /* 0x00010003020075a7 */ /* 0x00446400080011ff */
[----:B-1----:R-:W-:Y:S05]  /*9ef0*/  @!P0 NANOSLEEP.SYNCS 0x989680 ;  /* 0x009896800000895d */ /* 0x002fea0003900000 */
[----:B------:R-:W1:Y:S02]  /*9f00*/  @!P0 SYNCS.PHASECHK.TRANS64 P0, [R2+URZ+0x100], R3 ;  /* 0x00010003020085a7 */ /* 0x000e6400080010ff */
[----:B-1----:R-:W-:Y:S05]  /*9f10*/  @!P0 BRA `(.L_x_19) ;  /* 0xfffffffc00f08947 */ /* 0x002fea000383ffff */
[----:B------:R-:W-:Y:S05]  /*9f20*/  BRA `(.L_x_167) ;  /* 0xffffff7400ac7947 */ /* 0x000fea000383ffff */
.L_x_22:
[----:B-1----:R-:W-:-:S07]  /*9f30*/  MOV R2, UR33 ;  /* 0x0000002100027c02 */ /* 0x002fce0008000f00 */
.L_x_168:
[----:B-1----:R1:W2:Y:S02]  /*9f40*/  SYNCS.PHASECHK.TRANS64.TRYWAIT P0, [R2+URZ+0x20], R4 ;  /* 0x00002004020075a7 */ /* 0x0022a400080011ff */
[----:B--2---:R-:W-:Y:S05]  /*9f50*/  @!P0 NANOSLEEP.SYNCS 0x989680 ;  /* 0x009896800000895d */ /* 0x004fea0003900000 */
[----:B------:R-:W2:Y:S02]  /*9f60*/  @!P0 SYNCS.PHASECHK.TRANS64 P0, [R2+URZ+0x20], R4 ;  /* 0x00002004020085a7 */ /* 0x000ea400080010ff */
[----:B--2---:R-:W-:Y:S05]  /*9f70*/  @!P0 BRA `(.L_x_168) ;  /* 0xfffffffc00f08947 */ /* 0x004fea000383ffff */
[----:B------:R-:W-:Y:S05]  /*9f80*/  BRA `(.L_x_21) ;  /* 0xffffff7400fc7947 */ /* 0x000fea000383ffff */
.L_x_28:
[----:B-1----:R-:W-:-:S07]  /*9f90*/  MOV R2, UR17 ;  /* 0x0000001100027c02 */ /* 0x002fce0008000f00 */
.L_x_169:
[----:B-1----:R1:W2:Y:S02]  /*9fa0*/  SYNCS.PHASECHK.TRANS64.TRYWAIT P0, [R2+URZ+0x20], R4 ;  /* 0x00002004020075a7 */ /* 0x0022a400080011ff */
[----:B--2---:R-:W-:Y:S05]  /*9fb0*/  @!P0 NANOSLEEP.SYNCS 0x989680 ;  /* 0x009896800000895d */ /* 0x004fea0003900000 */
[----:B------:R-:W2:Y:S02]  /*9fc0*/  @!P0 SYNCS.PHASECHK.TRANS64 P0, [R2+URZ+0x20], R4 ;  /* 0x00002004020085a7 */ /* 0x000ea400080010ff */
[----:B--2---:R-:W-:Y:S05]  /*9fd0*/  @!P0 BRA `(.L_x_169) ;  /* 0xfffffffc00f08947 */ /* 0x004fea000383ffff */
[----:B------:R-:W-:Y:S05]  /*9fe0*/  BRA `(.L_x_27) ;  /* 0xffffff7800a47947 */ /* 0x000fea000383ffff */
.L_x_32:
[----:B-1----:R1:W2:Y:S02]  /*9ff0*/  SYNCS.PHASECHK.TRANS64.TRYWAIT P0, [R2+URZ+0x90], R3 ;  /* 0x00009003020075a7 */ /* 0x0022a400080011ff */
[----:B--2---:R-:W-:Y:S05]  /*a000*/  @!P0 NANOSLEEP.SYNCS 0x989680 ;  /* 0x009896800000895d */ /* 0x004fea0003900000 */
[----:B------:R-:W2:Y:S02]  /*a010*/  @!P0 SYNCS.PHASECHK.TRANS64 P0, [R2+URZ+0x90], R3 ;  /* 0x00009003020085a7 */ /* 0x000ea400080010ff */
[----:B--2---:R-:W-:Y:S05]  /*a020*/  @!P0 BRA `(.L_x_32) ;  /* 0xfffffffc00f08947 */ /* 0x004fea000383ffff */
[----:B------:R-:W-:Y:S05]  /*a030*/  BRA `(.L_x_170) ;  /* 0xffffff7c00347947 */ /* 0x000fea000383ffff */
.L_x_36:
[----:B----4-:R-:W-:-:S07]  /*a040*/  MOV R0, UR5 ;  /* 0x0000000500007c02 */ /* 0x010fce0008000f00 */
.L_x_171:
[----:B-1----:R1:W2:Y:S02]  /*a050*/  SYNCS.PHASECHK.TRANS64.TRYWAIT P0, [R0+URZ], R2 ;  /* 0x00000002000075a7 */ /* 0x0022a400080011ff */
[----:B--2---:R-:W-:Y:S05]  /*a060*/  @!P0 NANOSLEEP.SYNCS 0x989680 ;  /* 0x009896800000895d */ /* 0x004fea0003900000 */
[----:B------:R-:W2:Y:S02]  /*a070*/  @!P0 SYNCS.PHASECHK.TRANS64 P0, [R0+URZ], R2 ;  /* 0x00000002000085a7 */ /* 0x000ea400080010ff */
[----:B--2---:R-:W-:Y:S05]  /*a080*/  @!P0 BRA `(.L_x_171) ;  /* 0xfffffffc00f08947 */ /* 0x004fea000383ffff */
[----:B------:R-:W-:Y:S05]  /*a090*/  BRA `(.L_x_172) ;  /* 0xffffff8000a47947 */ /* 0x000fea000383ffff */
.L_x_37:
[----:B----4-:R-:W-:-:S07]  /*a0a0*/  MOV R0, UR5 ;  /* 0x0000000500007c02 */ /* 0x010fce0008000f00 */
.L_x_173:
[----:B-1----:R1:W2:Y:S02]  /*a0b0*/  SYNCS.PHASECHK.TRANS64.TRYWAIT P0, [R0+URZ], R3 ;  /* 0x00000003000075a7 */ /* 0x0022a400080011ff */
[----:B--2---:R-:W-:Y:S05]  /*a0c0*/  @!P0 NANOSLEEP.SYNCS 0x989680 ;  /* 0x009896800000895d */ /* 0x004fea0003900000 */
[----:B------:R-:W2:Y:S02]  /*a0d0*/  @!P0 SYNCS.PHASECHK.TRANS64 P0, [R0+URZ], R3 ;  /* 0x00000003000085a7 */ /* 0x000ea400080010ff */
[----:B--2---:R-:W-:Y:S05]  /*a0e0*/  @!P0 BRA `(.L_x_173) ;  /* 0xfffffffc00f08947 */ /* 0x004fea000383ffff */
[----:B------:R-:W-:Y:S05]  /*a0f0*/  BRA `(.L_x_174) ;  /* 0xffffff8000b07947 */ /* 0x000fea000383ffff */
.L_x_38:
[----:B----4-:R-:W-:-:S07]  /*a100*/  MOV R0, UR5 ;  /* 0x0000000500007c02 */ /* 0x010fce0008000f00 */
.L_x_175:
[----:B-1----:R1:W2:Y:S02]  /*a110*/  SYNCS.PHASECHK.TRANS64.TRYWAIT P0, [R0+URZ], R3 ;  /* 0x00000003000075a7 */ /* 0x0022a400080011ff */
[----:B--2---:R-:W-:Y:S05]  /*a120*/  @!P0 NANOSLEEP.SYNCS 0x989680 ;  /* 0x009896800000895d */ /* 0x004fea0003900000 */
[----:B------:R-:W2:Y:S02]  /*a130*/  @!P0 SYNCS.PHASECHK.TRANS64 P0, [R0+URZ], R3 ;  /* 0x00000003000085a7 */ /* 0x000ea400080010ff */
[----:B--2---:R-:W-:Y:S05]  /*a140*/  @!P0 BRA `(.L_x_175) ;  /* 0xfffffffc00f08947 */ /* 0x004fea000383ffff */
[----:B------:R-:W-:Y:S05]  /*a150*/  BRA `(.L_x_176) ;  /* 0xffffff8000bc7947 */ /* 0x000fea000383ffff */
.L_x_41:
[----:B-1----:R1:W2:Y:S02]  /*a160*/  SYNCS.PHASECHK.TRANS64.TRYWAIT P0, [R0+URZ+0xf0], R4 ;  /* 0x0000f004000075a7 */ /* 0x0022a400080011ff */
[----:B--2---:R-:W-:Y:S05]  /*a170*/  @!P0 NANOSLEEP.SYNCS 0x989680 ;  /* 0x009896800000895d */ /* 0x004fea0003900000 */
[----:B------:R-:W2:Y:S02]  /*a180*/  @!P0 SYNCS.PHASECHK.TRANS64 P0, [R0+URZ+0xf0], R4 ;  /* 0x0000f004000085a7 */ /* 0x000ea400080010ff */
[----:B--2---:R-:W-:Y:S05]  /*a190*/  @!P0 BRA `(.L_x_41) ;  /* 0xfffffffc00f08947 */ /* 0x004fea000383ffff */
[----:B------:R-:W-:Y:S05]  /*a1a0*/  BRA `(.L_x_177) ;  /* 0xffffff8400187947 */ /* 0x000fea000383ffff */
.L_x_42:
[----:B------:R-:W-:-:S07]  /*a1b0*/  MOV R0, UR5 ;  /* 0x0000000500007c02 */ /* 0x000fce0008000f00 */
.L_x_178:
[----:B-1----:R1:W2:Y:S02]  /*a1c0*/  SYNCS.PHASECHK.TRANS64.TRYWAIT P0, [R0+URZ+0xa0], R5 ;  /* 0x0000a005000075a7 */ /* 0x0022a400080011ff */
[----:B--2---:R-:W-:Y:S05]  /*a1d0*/  @!P0 NANOSLEEP.SYNCS 0x989680 ;  /* 0x009896800000895d */ /* 0x004fea0003900000 */
[----:B------:R-:W2:Y:S02]  /*a1e0*/  @!P0 SYNCS.PHASECHK.TRANS64 P0, [R0+URZ+0xa0], R5 ;  /* 0x0000a005000085a7 */ /* 0x000ea400080010ff */
[----:B--2---:R-:W-:Y:S05]  /*a1f0*/  @!P0 BRA `(.L_x_178) ;  /* 0xfffffffc00f08947 */ /* 0x004fea000383ffff */
[----:B------:R-:W-:Y:S05]  /*a200*/  BRA `(.L_x_179) ;  /* 0xffffff8400287947 */ /* 0x000fea000383ffff */
.L_x_43:
[----:B-1----:R1:W2:Y:S02]  /*a210*/  SYNCS.PHASECHK.TRANS64.TRYWAIT P1, [R0+URZ+0x90], R4 ;  /* 0x00009004000075a7 */ /* 0x0022a400080211ff */
[----:B--2---:R-:W-:Y:S05]  /*a220*/  @!P1 NANOSLEEP.SYNCS 0x989680 ;  /* 0x009896800000995d */ /* 0x004fea0003900000 */
[----:B------:R-:W2:Y:S02]  /*a230*/  @!P1 SYNCS.PHASECHK.TRANS64 P1, [R0+URZ+0x90], R4 ;  /* 0x00009004000095a7 */ /* 0x000ea400080210ff */
[----:B--2---:R-:W-:Y:S05]  /*a240*/  @!P1 BRA `(.L_x_43) ;  /* 0xfffffffc00f09947 */ /* 0x004fea000383ffff */
[----:B------:R-:W-:Y:S05]  /*a250*/  BRA `(.L_x_180) ;  /* 0xffffff8400587947 */ /* 0x000fea000383ffff */
.L_x_46:
[----:B------:R-:W-:-:S07]  /*a260*/  MOV R0, UR5 ;  /* 0x0000000500007c02 */ /* 0x000fce0008000f00 */
.L_x_181:
[----:B-1----:R1:W2:Y:S02]  /*a270*/  SYNCS.PHASECHK.TRANS64.TRYWAIT P0, [R0+URZ+0xa0], R2 ;  /* 0x0000a002000075a7 */ /* 0x0022a400080011ff */
[----:B--2---:R-:W-:Y:S05]  /*a280*/  @!P0 NANOSLEEP.SYNCS 0x989680 ;  /* 0x009896800000895d */ /* 0x004fea0003900000 */
[----:B------:R-:W2:Y:S02]  /*a290*/  @!P0 SYNCS.PHASECHK.TRANS64 P0, [R0+URZ+0xa0], R2 ;  /* 0x0000a002000085a7 */ /* 0x000ea400080010ff */
[----:B--2---:R-:W-:Y:S05]  /*a2a0*/  @!P0 BRA `(.L_x_181) ;  /* 0xfffffffc00f08947 */ /* 0x004fea000383ffff */
[----:B------:R-:W-:Y:S05]  /*a2b0*/  BRA `(.L_x_45) ;  /* 0xffffff8400ac7947 */ /* 0x000fea000383ffff */
.L_x_53:
[----:B-1----:R1:W2:Y:S02]  /*a2c0*/  SYNCS.PHASECHK.TRANS64.TRYWAIT P1, [R0+URZ+0x90], R2 ;  /* 0x00009002000075a7 */ /* 0x0022a400080211ff */
[----:B--2---:R-:W-:Y:S05]  /*a2d0*/  @!P1 NANOSLEEP.SYNCS 0x989680 ;  /* 0x009896800000995d */ /* 0x004fea0003900000 */
[----:B------:R-:W2:Y:S02]  /*a2e0*/  @!P1 SYNCS.PHASECHK.TRANS64 P1, [R0+URZ+0x90], R2 ;  /* 0x00009002000095a7 */ /* 0x000ea400080210ff */
[----:B--2---:R-:W-:Y:S05]  /*a2f0*/  @!P1 BRA `(.L_x_53) ;  /* 0xfffffffc00f09947 */ /* 0x004fea000383ffff */
[----:B------:R-:W-:Y:S05]  /*a300*/  BRA `(.L_x_182) ;  /* 0xffffff8c001c7947 */ /* 0x000fea000383ffff */
.L_x_54:
[----:B------:R-:W-:-:S07]  /*a310*/  MOV R2, UR7 ;  /* 0x0000000700027c02 */ /* 0x000fce0008000f00 */
.L_x_183:
[----:B-1----:R1:W2:Y:S02]  /*a320*/  SYNCS.PHASECHK.TRANS64.TRYWAIT P0, [R2+URZ+0xd0], R0 ;  /* 0x0000d000020075a7 */ /* 0x0022a400080011ff */
[----:B--2---:R-:W-:Y:S05]  /*a330*/  @!P0 NANOSLEEP.SYNCS 0x989680 ;  /* 0x009896800000895d */ /* 0x004fea0003900000 */
[----:B------:R-:W2:Y:S02]  /*a340*/  @!P0 SYNCS.PHASECHK.TRANS64 P0, [R2+URZ+0xd0], R0 ;  /* 0x0000d000020085a7 */ /* 0x000ea400080010ff */
[----:B--2---:R-:W-:Y:S05]  /*a350*/  @!P0 BRA `(.L_x_183) ;  /* 0xfffffffc00f08947 */ /* 0x004fea000383ffff */
[----:B------:R-:W-:Y:S05]  /*a360*/  BRA `(.L_x_184) ;  /* 0xffffff8c006c7947 */ /* 0x000fea000383ffff */
.L_x_57:
[----:B------:R-:W-:Y:S07]  /*a370*/  MOV R0, UR6 ;  /* 0x0000000600007c02 */ /* 0x000fee0008000f00 */
.L_x_185:
[----:B-1----:R1:W2:Y:S02]  /*a380*/  SYNCS.PHASECHK.TRANS64.TRYWAIT P0, [R0+URZ], R2 ;  /* 0x00000002000075a7 */ /* 0x0022a400080011ff */
[----:B--2---:R-:W-:Y:S05]  /*a390*/  @!P0 NANOSLEEP.SYNCS 0x989680 ;  /* 0x009896800000895d */ /* 0x004fea0003900000 */
[----:B------:R-:W2:Y:S02]  /*a3a0*/  @!P0 SYNCS.PHASECHK.TRANS64 P0, [R0+URZ], R2 ;  /* 0x00000002000085a7 */ /* 0x000ea400080010ff */
[----:B--2---:R-:W-:Y:S05]  /*a3b0*/  @!P0 BRA `(.L_x_185) ;  /* 0xfffffffc00f08947 */ /* 0x004fea000383ffff */
[----:B------:R-:W-:Y:S05]  /*a3c0*/  BRA `(.L_x_56) ;  /* 0xffffff8c00887947 */ /* 0x000fea000383ffff */
.L_x_60:
[----:B------:R-:W-:-:S07]  /*a3d0*/  MOV R0, UR6 ;  /* 0x0000000600007c02 */ /* 0x000fce0008000f00 */
.L_x_186:
[----:B--2---:R2:W4:Y:S02]  /*a3e0*/  SYNCS.PHASECHK.TRANS64.TRYWAIT P0, [R0+URZ], R2 ;  /* 0x00000002000075a7 */ /* 0x00452400080011ff */
[----:B----4-:R-:W-:Y:S05]  /*a3f0*/  @!P0 NANOSLEEP.SYNCS 0x989680 ;  /* 0x009896800000895d */ /* 0x010fea0003900000 */
[----:B------:R-:W4:Y:S02]  /*a400*/  @!P0 SYNCS.PHASECHK.TRANS64 P0, [R0+URZ], R2 ;  /* 0x00000002000085a7 */ /* 0x000f2400080010ff */
[----:B----4-:R-:W-:Y:S05]  /*a410*/  @!P0 BRA `(.L_x_186) ;  /* 0xfffffffc00f08947 */ /* 0x010fea000383ffff */
[----:B------:R-:W-:Y:S05]  /*a420*/  BRA `(.L_x_187) ;  /* 0xffffff9000647947 */ /* 0x000fea000383ffff */
.L_x_61:
[----:B------:R-:W-:-:S07]  /*a430*/  MOV R0, UR6 ;  /* 0x0000000600007c02 */ /* 0x000fce0008000f00 */
.L_x_188:
[----:B-1----:R1:W2:Y:S02]  /*a440*/  SYNCS.PHASECHK.TRANS64.TRYWAIT P0, [R0+URZ], R3 ;  /* 0x00000003000075a7 */ /* 0x0022a400080011ff */
[----:B--2---:R-:W-:Y:S05]  /*a450*/  @!P0 NANOSLEEP.SYNCS 0x989680 ;  /* 0x009896800000895d */ /* 0x004fea0003900000 */
[----:B------:R-:W2:Y:S02]  /*a460*/  @!P0 SYNCS.PHASECHK.TRANS64 P0, [R0+URZ], R3 ;  /* 0x00000003000085a7 */ /* 0x000ea400080010ff */
[----:B--2---:R-:W-:Y:S05]  /*a470*/  @!P0 BRA `(.L_x_188) ;  /* 0xfffffffc00f08947 */ /* 0x004fea000383ffff */
[----:B------:R-:W-:Y:S05]  /*a480*/  BRA `(.L_x_189) ;  /* 0xffffff9000707947 */ /* 0x000fea000383ffff */
.L_x_62:
[----:B------:R-:W-:-:S07]  /*a490*/  MOV R0, UR6 ;  /* 0x0000000600007c02 */ /* 0x000fce0008000f00 */
.L_x_190:
[----:B-1----:R1:W2:Y:S02]  /*a4a0*/  SYNCS.PHASECHK.TRANS64.TRYWAIT P0, [R0+URZ], R3 ;  /* 0x00000003000075a7 */ /* 0x0022a400080011ff */
[----:B--2---:R-:W-:Y:S05]  /*a4b0*/  @!P0 NANOSLEEP.SYNCS 0x989680 ;  /* 0x009896800000895d */ /* 0x004fea0003900000 */
[----:B------:R-:W2:Y:S02]  /*a4c0*/  @!P0 SYNCS.PHASECHK.TRANS64 P0, [R0+URZ], R3 ;  /* 0x00000003000085a7 */ /* 0x000ea400080010ff */
[----:B--2---:R-:W-:Y:S05]  /*a4d0*/  @!P0 BRA `(.L_x_190) ;  /* 0xfffffffc00f08947 */ /* 0x004fea000383ffff */
[----:B------:R-:W-:Y:S05]  /*a4e0*/  BRA `(.L_x_191) ;  /* 0xffffff90007c7947 */ /* 0x000fea000383ffff */
.L_x_63:
[----:B-1----:R-:W-:-:S07]  /*a4f0*/  MOV R0, UR7 ;  /* 0x0000000700007c02 */ /* 0x002fce0008000f00 */
.L_x_192:
[----:B-1----:R1:W2:Y:S02]  /*a500*/  SYNCS.PHASECHK.TRANS64.TRYWAIT P0, [R0+URZ], R2 ;  /* 0x00000002000075a7 */ /* 0x0022a400080011ff */
[----:B--2---:R-:W-:Y:S05]  /*a510*/  @!P0 NANOSLEEP.SYNCS 0x989680 ;  /* 0x009896800000895d */ /* 0x004fea0003900000 */
[----:B------:R-:W2:Y:S02]  /*a520*/  @!P0 SYNCS.PHASECHK.TRANS64 P0, [R0+URZ], R2 ;  /* 0x00000002000085a7 */ /* 0x000ea400080010ff */
[----:B--2---:R-:W-:Y:S05]  /*a530*/  @!P0 BRA `(.L_x_192) ;  /* 0xfffffffc00f08947 */ /* 0x004fea000383ffff */
[----:B------:R-:W-:Y:S05]  /*a540*/  BRA `(.L_x_193) ;  /* 0xffffff9000887947 */ /* 0x000fea000383ffff */
.L_x_68:
[----:B--2---:R2:W3:Y:S02]  /*a550*/  SYNCS.PHASECHK.TRANS64.TRYWAIT P0, [R0+URZ+0x90], R2 ;  /* 0x00009002000075a7 */ /* 0x0044e400080011ff */
[----:B---3--:R-:W-:Y:S05]  /*a560*/  @!P0 NANOSLEEP.SYNCS 0x989680 ;  /* 0x009896800000895d */ /* 0x008fea0003900000 */
[----:B------:R-:W3:Y:S02]  /*a570*/  @!P0 SYNCS.PHASECHK.TRANS64 P0, [R0+URZ+0x90], R2 ;  /* 0x00009002000085a7 */ /* 0x000ee400080010ff */
[----:B---3--:R-:W-:Y:S05]  /*a580*/  @!P0 BRA `(.L_x_68) ;  /* 0xfffffffc00f08947 */ /* 0x008fea000383ffff */
[----:B------:R-:W-:Y:S05]  /*a590*/  BRA `(.L_x_194) ;  /* 0xffffff9400887947 */ /* 0x000fea000383ffff */
.L_x_71:
[----:B------:R-:W-:Y:S07]  /*a5a0*/  MOV R0, UR7 ;  /* 0x0000000700007c02 */ /* 0x000fee0008000f00 */
.L_x_195:
[----:B--2---:R2:W3:Y:S02]  /*a5b0*/  SYNCS.PHASECHK.TRANS64.TRYWAIT P0, [R0+URZ+0x88], R2 ;  /* 0x00008802000075a7 */ /* 0x0044e400080011ff */
[----:B---3--:R-:W-:Y:S05]  /*a5c0*/  @!P0 NANOSLEEP.SYNCS 0x989680 ;  /* 0x009896800000895d */ /* 0x008fea0003900000 */
[----:B------:R-:W3:Y:S02]  /*a5d0*/  @!P0 SYNCS.PHASECHK.TRANS64 P0, [R0+URZ+0x88], R2 ;  /* 0x00008802000085a7 */ /* 0x000ee400080010ff */
[----:B---3--:R-:W-:Y:S05]  /*a5e0*/  @!P0 BRA `(.L_x_195) ;  /* 0xfffffffc00f08947 */ /* 0x008fea000383ffff */
[----:B------:R-:W-:Y:S05]  /*a5f0*/  BRA `(.L_x_70) ;  /* 0xffffff9800687947 */ /* 0x000fea000383ffff */
.L_x_74:
[----:B------:R-:W-:Y:S07]  /*a600*/  MOV R0, UR7 ;  /* 0x0000000700007c02 */ /* 0x000fee0008000f00 */
.L_x_196:
[----:B-1----:R1:W2:Y:S02]  /*a610*/  SYNCS.PHASECHK.TRANS64.TRYWAIT P0, [R0+URZ+0x60], R32 ;  /* 0x00006020000075a7 */ /* 0x0022a400080011ff */
[----:B--2---:R-:W-:Y:S05]  /*a620*/  @!P0 NANOSLEEP.SYNCS 0x989680 ;  /* 0x009896800000895d */ /* 0x004fea0003900000 */
[----:B------:R-:W2:Y:S02]  /*a630*/  @!P0 SYNCS.PHASECHK.TRANS64 P0, [R0+URZ+0x60], R32 ;  /* 0x00006020000085a7 */ /* 0x000ea400080010ff */
[----:B--2---:R-:W-:Y:S05]  /*a640*/  @!P0 BRA `(.L_x_196) ;  /* 0xfffffffc00f08947 */ /* 0x004fea000383ffff */
[----:B------:R-:W-:Y:S05]  /*a650*/  BRA `(.L_x_197) ;  /* 0xffffff9800e47947 */ /* 0x000fea000383ffff */
.L_x_75:
[----:B------:R-:W-:Y:S07]  /*a660*/  MOV R0, UR7 ;  /* 0x0000000700007c02 */ /* 0x000fee0008000f00 */
.L_x_198:
[----:B-1----:R1:W2:Y:S02]  /*a670*/  SYNCS.PHASECHK.TRANS64.TRYWAIT P0, [R0+URZ+0x68], R32 ;  /* 0x00006820000075a7 */ /* 0x0022a400080011ff */
[----:B--2---:R-:W-:Y:S05]  /*a680*/  @!P0 NANOSLEEP.SYNCS 0x989680 ;  /* 0x009896800000895d */ /* 0x004fea0003900000 */
[----:B------:R-:W2:Y:S02]  /*a690*/  @!P0 SYNCS.PHASECHK.TRANS64 P0, [R0+URZ+0x68], R32 ;  /* 0x00006820000085a7 */ /* 0x000ea400080010ff */
[----:B--2---:R-:W-:Y:S05]  /*a6a0*/  @!P0 BRA `(.L_x_198) ;  /* 0xfffffffc00f08947 */ /* 0x004fea000383ffff */
[----:B------:R-:W-:Y:S05]  /*a6b0*/  BRA `(.L_x_199) ;  /* 0xffffff9c00207947 */ /* 0x000fea000383ffff */
.L_x_76:
[----:B------:R-:W-:Y:S07]  /*a6c0*/  MOV R0, UR7 ;  /* 0x0000000700007c02 */ /* 0x000fee0008000f00 */
.L_x_200:
[----:B-1----:R1:W2:Y:S02]  /*a6d0*/  SYNCS.PHASECHK.TRANS64.TRYWAIT P0, [R0+URZ+0x70], R32 ;  /* 0x00007020000075a7 */ /* 0x0022a400080011ff */
[----:B--2---:R-:W-:Y:S05]  /*a6e0*/  @!P0 NANOSLEEP.SYNCS 0x989680 ;  /* 0x009896800000895d */ /* 0x004fea0003900000 */
[----:B------:R-:W2:Y:S02]  /*a6f0*/  @!P0 SYNCS.PHASECHK.TRANS64 P0, [R0+URZ+0x70], R32 ;  /* 0x00007020000085a7 */ /* 0x000ea400080010ff */
[----:B--2---:R-:W-:Y:S05]  /*a700*/  @!P0 BRA `(.L_x_200) ;  /* 0xfffffffc00f08947 */ /* 0x004fea000383ffff */
[----:B------:R-:W-:Y:S05]  /*a710*/  BRA `(.L_x_201) ;  /* 0xffffff9c00607947 */ /* 0x000fea000383ffff */
.L_x_77:
[----:B------:R-:W-:Y:S07]  /*a720*/  MOV R0, UR7 ;  /* 0x0000000700007c02 */ /* 0x000fee0008000f00 */
.L_x_202:
[----:B-1----:R1:W2:Y:S02]  /*a730*/  SYNCS.PHASECHK.TRANS64.TRYWAIT P0, [R0+URZ+0x78], R32 ;  /* 0x00007820000075a7 */ /* 0x0022a400080011ff */
[----:B--2---:R-:W-:Y:S05]  /*a740*/  @!P0 NANOSLEEP.SYNCS 0x989680 ;  /* 0x009896800000895d */ /* 0x004fea0003900000 */
[----:B------:R-:W2:Y:S02]  /*a750*/  @!P0 SYNCS.PHASECHK.TRANS64 P0, [R0+URZ+0x78], R32 ;  /* 0x00007820000085a7 */ /* 0x000ea400080010ff */
[----:B--2---:R-:W-:Y:S05]  /*a760*/  @!P0 BRA `(.L_x_202) ;  /* 0xfffffffc00f08947 */ /* 0x004fea000383ffff */
[----:B------:R-:W-:Y:S05]  /*a770*/  BRA `(.L_x_203) ;  /* 0xffffff9c00a47947 */ /* 0x000fea000383ffff */
.L_x_78:
[----:B------:R-:W-:Y:S07]  /*a780*/  MOV R0, UR7 ;  /* 0x0000000700007c02 */ /* 0x000fee0008000f00 */
.L_x_204:
[----:B-1----:R1:W2:Y:S02]  /*a790*/  SYNCS.PHASECHK.TRANS64.TRYWAIT P0, [R0+URZ+0x60], R14 ;  /* 0x0000600e000075a7 */ /* 0x0022a400080011ff */
[----:B--2---:R-:W-:Y:S05]  /*a7a0*/  @!P0 NANOSLEEP.SYNCS 0x989680 ;  /* 0x009896800000895d */ /* 0x004fea0003900000 */
[----:B------:R-:W2:Y:S02]  /*a7b0*/  @!P0 SYNCS.PHASECHK.TRANS64 P0, [R0+URZ+0x60], R14 ;  /* 0x0000600e000085a7 */ /* 0x000ea400080010ff */
[----:B--2---:R-:W-:Y:S05]  /*a7c0*/  @!P0 BRA `(.L_x_204) ;  /* 0xfffffffc00f08947 */ /* 0x004fea000383ffff */
[----:B------:R-:W-:Y:S05]  /*a7d0*/  BRA `(.L_x_205) ;  /* 0xffffff9c00ec7947 */ /* 0x000fea000383ffff */
.L_x_79:
[----:B------:R-:W-:Y:S07]  /*a7e0*/  MOV R0, UR7 ;  /* 0x0000000700007c02 */ /* 0x000fee0008000f00 */
.L_x_206:
[----:B-1----:R1:W2:Y:S02]  /*a7f0*/  SYNCS.PHASECHK.TRANS64.TRYWAIT P0, [R0+URZ+0x68], R14 ;  /* 0x0000680e000075a7 */ /* 0x0022a400080011ff */
[----:B--2---:R-:W-:Y:S05]  /*a800*/  @!P0 NANOSLEEP.SYNCS 0x989680 ;  /* 0x009896800000895d */ /* 0x004fea0003900000 */
[----:B------:R-:W2:Y:S02]  /*a810*/  @!P0 SYNCS.PHASECHK.TRANS64 P0, [R0+URZ+0x68], R14 ;  /* 0x0000680e000085a7 */ /* 0x000ea400080010ff */
[----:B--2---:R-:W-:Y:S05]  /*a820*/  @!P0 BRA `(.L_x_206) ;  /* 0xfffffffc00f08947 */ /* 0x004fea000383ffff */
[----:B------:R-:W-:Y:S05]  /*a830*/  BRA `(.L_x_207) ;  /* 0xffffffa000307947 */ /* 0x000fea000383ffff */
.L_x_80:
[----:B------:R-:W-:Y:S07]  /*a840*/  MOV R0, UR7 ;  /* 0x0000000700007c02 */ /* 0x000fee0008000f00 */
.L_x_208:
[----:B-1----:R1:W2:Y:S02]  /*a850*/  SYNCS.PHASECHK.TRANS64.TRYWAIT P0, [R0+URZ+0x70], R14 ;  /* 0x0000700e000075a7 */ /* 0x0022a400080011ff */
[----:B--2---:R-:W-:Y:S05]  /*a860*/  @!P0 NANOSLEEP.SYNCS 0x989680 ;  /* 0x009896800000895d */ /* 0x004fea0003900000 */
[----:B------:R-:W2:Y:S02]  /*a870*/  @!P0 SYNCS.PHASECHK.TRANS64 P0, [R0+URZ+0x70], R14 ;  /* 0x0000700e000085a7 */ /* 0x000ea400080010ff */
[----:B--2---:R-:W-:Y:S05]  /*a880*/  @!P0 BRA `(.L_x_208) ;  /* 0xfffffffc00f08947 */ /* 0x004fea000383ffff */
[----:B------:R-:W-:Y:S05]  /*a890*/  BRA `(.L_x_209) ;  /* 0xffffffa000747947 */ /* 0x000fea000383ffff */
.L_x_81:
[----:B------:R-:W-:Y:S07]  /*a8a0*/  MOV R0, UR7 ;  /* 0x0000000700007c02 */ /* 0x000fee0008000f00 */
.L_x_210:
[----:B-1----:R1:W2:Y:S02]  /*a8b0*/  SYNCS.PHASECHK.TRANS64.TRYWAIT P0, [R0+URZ+0x78], R14 ;  /* 0x0000780e000075a7 */ /* 0x0022a400080011ff */
[----:B--2---:R-:W-:Y:S05]  /*a8c0*/  @!P0 NANOSLEEP.SYNCS 0x989680 ;  /* 0x009896800000895d */ /* 0x004fea0003900000 */
[----:B------:R-:W2:Y:S02]  /*a8d0*/  @!P0 SYNCS.PHASECHK.TRANS64 P0, [R0+URZ+0x78], R14 ;  /* 0x0000780e000085a7 */ /* 0x000ea400080010ff */
[----:B--2---:R-:W-:Y:S05]  /*a8e0*/  @!P0 BRA `(.L_x_210) ;  /* 0xfffffffc00f08947 */ /* 0x004fea000383ffff */
[----:B------:R-:W-:Y:S05]  /*a8f0*/  BRA `(.L_x_211) ;  /* 0xffffffa000f87947 */ /* 0x000fea000383ffff */
.L_x_83:
[----:B------:R-:W-:-:S07]  /*a900*/  MOV R0, UR7 ;  /* 0x0000000700007c02 */ /* 0x000fce0008000f00 */
.L_x_212:
[----:B-1----:R1:W3:Y:S02]  /*a910*/  SYNCS.PHASECHK.TRANS64.TRYWAIT P0, [R0+URZ+0x60], R32 ;  /* 0x00006020000075a7 */ /* 0x0022e400080011ff */
[----:B---3--:R-:W-:Y:S05]  /*a920*/  @!P0 NANOSLEEP.SYNCS 0x989680 ;  /* 0x009896800000895d */ /* 0x008fea0003900000 */
[----:B------:R-:W3:Y:S02]  /*a930*/  @!P0 SYNCS.PHASECHK.TRANS64 P0, [R0+URZ+0x60], R32 ;  /* 0x00006020000085a7 */ /* 0x000ee400080010ff */
[----:B---3--:R-:W-:Y:S05]  /*a940*/  @!P0 BRA `(.L_x_212) ;  /* 0xfffffffc00f08947 */ /* 0x008fea000383ffff */
[----:B------:R-:W-:Y:S05]  /*a950*/  BRA `(.L_x_213) ;  /* 0xffffffa400607947 */ /* 0x000fea000383ffff */
.L_x_84:
[----:B-1----:R-:W-:-:S07]  /*a960*/  MOV R0, UR7 ;  /* 0x0000000700007c02 */ /* 0x002fce0008000f00 */
.L_x_214:
[----:B-1----:R1:W3:Y:S02]  /*a970*/  SYNCS.PHASECHK.TRANS64.TRYWAIT P0, [R0+URZ+0x68], R32 ;  /* 0x00006820000075a7 */ /* 0x0022e400080011ff */
[----:B---3--:R-:W-:Y:S05]  /*a980*/  @!P0 NANOSLEEP.SYNCS 0x989680 ;  /* 0x009896800000895d */ /* 0x008fea0003900000 */
[----:B------:R-:W3:Y:S02]  /*a990*/  @!P0 SYNCS.PHASECHK.TRANS64 P0, [R0+URZ+0x68], R32 ;  /* 0x00006820000085a7 */ /* 0x000ee400080010ff */
[----:B---3--:R-:W-:Y:S05]  /*a9a0*/  @!P0 BRA `(.L_x_214) ;  /* 0xfffffffc00f08947 */ /* 0x008fea000383ffff */
[----:B------:R-:W-:Y:S05]  /*a9b0*/  BRA `(.L_x_215) ;  /* 0xffffffa400507947 */ /* 0x000fea000383ffff */
.L_x_85:
[----:B------:R-:W-:-:S07]  /*a9c0*/  MOV R2, UR7 ;  /* 0x0000000700027c02 */ /* 0x000fce0008000f00 */
.L_x_216:
[----:B-1----:R1:W3:Y:S02]  /*a9d0*/  SYNCS.PHASECHK.TRANS64.TRYWAIT P0, [R2+URZ+0x70], R32 ;  /* 0x00007020020075a7 */ /* 0x0022e400080011ff */
[----:B---3--:R-:W-:Y:S05]  /*a9e0*/  @!P0 NANOSLEEP.SYNCS 0x989680 ;  /* 0x009896800000895d */ /* 0x008fea0003900000 */
[----:B------:R-:W3:Y:S02]  /*a9f0*/  @!P0 SYNCS.PHASECHK.TRANS64 P0, [R2+URZ+0x70], R32 ;  /* 0x00007020020085a7 */ /* 0x000ee400080010ff */
[----:B---3--:R-:W-:Y:S05]  /*aa00*/  @!P0 BRA `(.L_x_216) ;  /* 0xfffffffc00f08947 */ /* 0x008fea000383ffff */
[----:B------:R-:W-:Y:S05]  /*aa10*/  BRA `(.L_x_217) ;  /* 0xffffffa400447947 */ /* 0x000fea000383ffff */
.L_x_87:
[----:B--2---:R2:W4:Y:S02]  /*aa20*/  SYNCS.PHASECHK.TRANS64.TRYWAIT P0, [R0+URZ+0x90], R2 ;  /* 0x00009002000075a7 */ /* 0x00452400080011ff */
[----:B----4-:R-:W-:Y:S05]  /*aa30*/  @!P0 NANOSLEEP.SYNCS 0x989680 ;  /* 0x009896800000895d */ /* 0x010fea0003900000 */
[----:B------:R-:W4:Y:S02]  /*aa40*/  @!P0 SYNCS.PHASECHK.TRANS64 P0, [R0+URZ+0x90], R2 ;  /* 0x00009002000085a7 */ /* 0x000f2400080010ff */
[----:B----4-:R-:W-:Y:S05]  /*aa50*/  @!P0 BRA `(.L_x_87) ;  /* 0xfffffffc00f08947 */ /* 0x010fea000383ffff */
[----:B------:R-:W-:Y:S05]  /*aa60*/  BRA `(.L_x_218) ;  /* 0xffffffa800187947 */ /* 0x000fea000383ffff */
.L_x_98:
[----:B-1----:R-:W-:Y:S04]  /*aa70*/  MOV R0, UR48 ;  /* 0x0000003000007c02 */ /* 0x002fe80008000f00 */
[----:B------:R1:W3:Y:S03]  /*aa80*/  SYNCS.PHASECHK.TRANS64.TRYWAIT P1, [R0+URZ+0x40], R3 ;  /* 0x00004003000075a7 */ /* 0x0002e600080211ff */
[----:B---3--:R-:W-:Y:S05]  /*aa90*/  @!P1 NANOSLEEP.SYNCS 0x989680 ;  /* 0x009896800000995d */ /* 0x008fea0003900000 */
[----:B------:R-:W3:Y:S02]  /*aaa0*/  @!P1 SYNCS.PHASECHK.TRANS64 P1, [R0+URZ+0x40], R3 ;  /* 0x00004003000095a7 */ /* 0x000ee400080210ff */
[----:B---3--:R-:W-:Y:S05]  /*aab0*/  @!P1 BRA `(.L_x_98) ;  /* 0xfffffffc00ec9947 */ /* 0x008fea000383ffff */
[----:B------:R-:W-:Y:S05]  /*aac0*/  BRA `(.L_x_97) ;  /* 0xffffffb4004c7947 */ /* 0x000fea000383ffff */
.L_x_100:
[----:B-1----:R1:W2:Y:S02]  /*aad0*/  SYNCS.PHASECHK.TRANS64.TRYWAIT P0, [R85+URZ+0xb0], R2 ;  /* 0x0000b002550075a7 */ /* 0x0022a400080011ff */
[----:B--2---:R-:W-:Y:S05]  /*aae0*/  @!P0 NANOSLEEP.SYNCS 0x989680 ;  /* 0x009896800000895d */ /* 0x004fea0003900000 */
[----:B------:R-:W2:Y:S02]  /*aaf0*/  @!P0 SYNCS.PHASECHK.TRANS64 P0, [R85+URZ+0xb0], R2 ;  /* 0x0000b002550085a7 */ /* 0x000ea400080010ff */
[----:B--2---:R-:W-:Y:S05]  /*ab00*/  @!P0 BRA `(.L_x_100) ;  /* 0xfffffffc00f08947 */ /* 0x004fea000383ffff */
[----:B------:R-:W-:Y:S05]  /*ab10*/  BRA `(.L_x_99) ;  /* 0xffffffb400787947 */ /* 0x000fea000383ffff */
.L_x_109:
[----:B-1----:R1:W2:Y:S02]  /*ab20*/  SYNCS.PHASECHK.TRANS64.TRYWAIT P0, [R2+URZ+0x40], R0 ;  /* 0x00004000020075a7 */ /* 0x0022a400080011ff */
[----:B--2---:R-:W-:Y:S05]  /*ab30*/  @!P0 NANOSLEEP.SYNCS 0x989680 ;  /* 0x009896800000895d */ /* 0x004fea0003900000 */
[----:B------:R-:W2:Y:S02]  /*ab40*/  @!P0 SYNCS.PHASECHK.TRANS64 P0, [R2+URZ+0x40], R0 ;  /* 0x00004000020085a7 */ /* 0x000ea400080010ff */
[----:B--2---:R-:W-:Y:S05]  /*ab50*/  @!P0 BRA `(.L_x_109) ;  /* 0xfffffffc00f08947 */ /* 0x004fea000383ffff */
[----:B------:R-:W-:Y:S05]  /*ab60*/  BRA `(.L_x_108) ;  /* 0xffffffbc001c7947 */ /* 0x000fea000383ffff */
.L_x_117:
[----:B-1----:R1:W2:Y:S02]  /*ab70*/  SYNCS.PHASECHK.TRANS64.TRYWAIT P0, [R0+URZ+0x40], R5 ;  /* 0x00004005000075a7 */ /* 0x0022a400080011ff */
[----:B--2---:R-:W-:Y:S05]  /*ab80*/  @!P0 NANOSLEEP.SYNCS 0x989680 ;  /* 0x009896800000895d */ /* 0x004fea0003900000 */
[----:B------:R-:W2:Y:S02]  /*ab90*/  @!P0 SYNCS.PHASECHK.TRANS64 P0, [R0+URZ+0x40], R5 ;  /* 0x00004005000085a7 */ /* 0x000ea400080010ff */
[----:B--2---:R-:W-:Y:S05]  /*aba0*/  @!P0 BRA `(.L_x_117) ;  /* 0xfffffffc00f08947 */ /* 0x004fea000383ffff */
[----:B------:R-:W-:Y:S05]  /*abb0*/  BRA `(.L_x_116) ;  /* 0xffffffc000e07947 */ /* 0x000fea000383ffff */
.L_x_125:
[----:B-1----:R1:W2:Y:S02]  /*abc0*/  SYNCS.PHASECHK.TRANS64.TRYWAIT P0, [R0+URZ+0x40], R5 ;  /* 0x00004005000075a7 */ /* 0x0022a400080011ff */
[----:B--2---:R-:W-:Y:S05]  /*abd0*/  @!P0 NANOSLEEP.SYNCS 0x989680 ;  /* 0x009896800000895d */ /* 0x004fea0003900000 */
[----:B------:R-:W2:Y:S02]  /*abe0*/  @!P0 SYNCS.PHASECHK.TRANS64 P0, [R0+URZ+0x40], R5 ;  /* 0x00004005000085a7 */ /* 0x000ea400080010ff */
[----:B--2---:R-:W-:Y:S05]  /*abf0*/  @!P0 BRA `(.L_x_125) ;  /* 0xfffffffc00f08947 */ /* 0x004fea000383ffff */
[----:B------:R-:W-:Y:S05]  /*ac00*/  BRA `(.L_x_124) ;  /* 0xffffffc800a87947 */ /* 0x000fea000383ffff */
.L_x_133:
[----:B-1----:R1:W2:Y:S02]  /*ac10*/  SYNCS.PHASECHK.TRANS64.TRYWAIT P0, [R0+URZ+0x40], R5 ;  /* 0x00004005000075a7 */ /* 0x0022a400080011ff */
[----:B--2---:R-:W-:Y:S05]  /*ac20*/  @!P0 NANOSLEEP.SYNCS 0x989680 ;  /* 0x009896800000895d */ /* 0x004fea0003900000 */
[----:B------:R-:W2:Y:S02]  /*ac30*/  @!P0 SYNCS.PHASECHK.TRANS64 P0, [R0+URZ+0x40], R5 ;  /* 0x00004005000085a7 */ /* 0x000ea400080010ff */
[----:B--2---:R-:W-:Y:S05]  /*ac40*/  @!P0 BRA `(.L_x_133) ;  /* 0xfffffffc00f08947 */ /* 0x004fea000383ffff */
[----:B------:R-:W-:Y:S05]  /*ac50*/  BRA `(.L_x_132) ;  /* 0xffffffd0007c7947 */ /* 0x000fea000383ffff */
.L_x_141:
[----:B-1----:R1:W2:Y:S02]  /*ac60*/  SYNCS.PHASECHK.TRANS64.TRYWAIT P0, [R0+URZ+0x40], R5 ;  /* 0x00004005000075a7 */ /* 0x0022a400080011ff */
[----:B--2---:R-:W-:Y:S05]  /*ac70*/  @!P0 NANOSLEEP.SYNCS 0x989680 ;  /* 0x009896800000895d */ /* 0x004fea0003900000 */
[----:B------:R-:W2:Y:S02]  /*ac80*/  @!P0 SYNCS.PHASECHK.TRANS64 P0, [R0+URZ+0x40], R5 ;  /* 0x00004005000085a7 */ /* 0x000ea400080010ff */
[----:B--2---:R-:W-:Y:S05]  /*ac90*/  @!P0 BRA `(.L_x_141) ;  /* 0xfffffffc00f08947 */ /* 0x004fea000383ffff */
[----:B------:R-:W-:Y:S05]  /*aca0*/  BRA `(.L_x_140) ;  /* 0xffffffd800607947 */ /* 0x000fea000383ffff */
.L_x_149:
[----:B-1----:R1:W2:Y:S02]  /*acb0*/  SYNCS.PHASECHK.TRANS64.TRYWAIT P0, [R0+URZ+0x40], R5 ;  /* 0x00004005000075a7 */ /* 0x0022a400080011ff */
[----:B--2---:R-:W-:Y:S05]  /*acc0*/  @!P0 NANOSLEEP.SYNCS 0x989680 ;  /* 0x009896800000895d */ /* 0x004fea0003900000 */
[----:B------:R-:W2:Y:S02]  /*acd0*/  @!P0 SYNCS.PHASECHK.TRANS64 P0, [R0+URZ+0x40], R5 ;  /* 0x00004005000085a7 */ /* 0x000ea400080010ff */
[----:B--2---:R-:W-:Y:S05]  /*ace0*/  @!P0 BRA `(.L_x_149) ;  /* 0xfffffffc00f08947 */ /* 0x004fea000383ffff */
[----:B------:R-:W-:Y:S05]  /*acf0*/  BRA `(.L_x_148) ;  /* 0xffffffe000387947 */ /* 0x000fea000383ffff */
.L_x_157:
[----:B--2---:R2:W3:Y:S02]  /*ad00*/  SYNCS.PHASECHK.TRANS64.TRYWAIT P0, [R0+URZ+0x40], R91 ;  /* 0x0000405b000075a7 */ /* 0x0044e400080011ff */
[----:B---3--:R-:W-:Y:S05]  /*ad10*/  @!P0 NANOSLEEP.SYNCS 0x989680 ;  /* 0x009896800000895d */ /* 0x008fea0003900000 */
[----:B------:R-:W3:Y:S02]  /*ad20*/  @!P0 SYNCS.PHASECHK.TRANS64 P0, [R0+URZ+0x40], R91 ;  /* 0x0000405b000085a7 */ /* 0x000ee400080010ff */
[----:B---3--:R-:W-:Y:S05]  /*ad30*/  @!P0 BRA `(.L_x_157) ;  /* 0xfffffffc00f08947 */ /* 0x008fea000383ffff */
[----:B------:R-:W-:Y:S05]  /*ad40*/  BRA `(.L_x_156) ;  /* 0xffffffe800107947 */ /* 0x000fea000383ffff */
        .weak           $__internal_0_$__cuda_sm10x_tcgen05_guardrail_trap_col_being_dealloced_not_returned_by_alloc
        .type           $__internal_0_$__cuda_sm10x_tcgen05_guardrail_trap_col_being_dealloced_not_returned_by_alloc,@function
        .size           $__internal_0_$__cuda_sm10x_tcgen05_guardrail_trap_col_being_dealloced_not_returned_by_alloc,($__internal_1_$__cuda_sm10x_tcgen05_guardrail_trap_phase_invalid_during_alloc - $__internal_0_$__cuda_sm10x_tcgen05_guardrail_trap_col_being_dealloced_not_returned_by_alloc)
$__internal_0_$__cuda_sm10x_tcgen05_guardrail_trap_col_being_dealloced_not_returned_by_alloc:
[----:B------:R-:W-:Y:S05]  /*ad50*/  BPT.TRAP 0x1 ;  /* 0x000000040000795c */ /* 0x000fea0000300000 */
[----:B------:R-:W-:-:S04]  /*ad60*/  HFMA2 R3, -RZ, RZ, 0, 0 ;  /* 0x00000000ff037431 */ /* 0x000fc800000001ff */
[----:B------:R-:W-:Y:S05]  /*ad70*/  RET.REL.NODEC R2 `(_ZN7cutlass13device_kernelINS_4gemm6kernel13GemmUniversalIN4cute5tupleIJiiiiEEENS1_10collective13CollectiveMmaINS1_35MainloopSm100TmaUmmaWarpSpecializedILi4ELi2ELi4ENS5_IJNS4_1CILi1EEESB_SB_EEEEENS5_IJNSA_ILi64EEENSA_ILi256EEENSA_ILi32EEEEEEfNS5_IJlSB_lEEEfSI_NS4_8TiledMMAINS4_8MMA_AtomIJNS4_17SM100_MMA_TF32_SSINS_10tfloat32_tESM_fLi64ELi256ELNS4_4UMMA5MajorE0ELSO_0ELNSN_7ScaleInE0ELSP_0EEEEEENS4_6LayoutISC_NS5_IJNSA_ILi0EEEST_ST_EEEEENS5_IJNS4_10UnderscoreESW_SW_EEEEENS4_13SM90_TMA_LOADENS4_14ComposedLayoutINS4_7SwizzleILi3ELi4ELi3EEENS4_18smem_ptr_flag_bitsILi32EEENSS_INS5_IJNSA_ILi8EEESG_EEENS5_IJSG_SB_EEEEEEEvNS4_8identityESZ_S19_vS1A_EENS_8epilogue10collective18CollectiveEpilogueINS1C_23Sm100TmaWarpSpecializedILi4ELi2ELi16ELb1ELb0EEEJSH_NS5_IJNSS_ISE_SB_EENSS_ISG_SB_EEEEEfSI_fSI_NS1C_6fusion15FusionCallbacksIS1G_NS1K_17LinearCombinationIffffLNS_15FloatRoundStyleE2EEESH_S1J_JEEENS4_5SM1004TMEM4LOAD26SM100_TMEM_LOAD_16dp128b8xESZ_S19_NS4_17SM75_U32x4_LDSM_NENS4_14SM90_TMA_STOREES19_NS4_17SM90_U32x4_STSM_NENS4_39AutoVectorizingCopyWithAssumedAlignmentILi128EEEEEEvvEEEEvNT_6ParamsE) ;  /* 0xffffff5002a07950 */ /* 0x000fea0003c3ffff */
        .weak           $__internal_1_$__cuda_sm10x_tcgen05_guardrail_trap_phase_invalid_during_alloc
        .type           $__internal_1_$__cuda_sm10x_tcgen05_guardrail_trap_phase_invalid_during_alloc,@function
        .size           $__internal_1_$__cuda_sm10x_tcgen05_guardrail_trap_phase_invalid_during_alloc,($__internal_2_$__cuda_sm10x_tcgen05_guardrail_trap_unallocated_columns_being_dealloced - $__internal_1_$__cuda_sm10x_tcgen05_guardrail_trap_phase_invalid_during_alloc)
$__internal_1_$__cuda_sm10x_tcgen05_guardrail_trap_phase_invalid_during_alloc:
[----:B------:R-:W-:Y:S05]  /*ad80*/  BPT.TRAP 0x1 ;  /* 0x000000040000795c */ /* 0x000fea0000300000 */
[----:B------:R-:W-:-:S04]  /*ad90*/  MOV R3, 0x0 ;  /* 0x0000000000037802 */ /* 0x000fc80000000f00 */
[----:B------:R-:W-:Y:S05]  /*ada0*/  RET.REL.NODEC R2 `(_ZN7cutlass13device_kernelINS_4gemm6kernel13GemmUniversalIN4cute5tupleIJiiiiEEENS1_10collective13CollectiveMmaINS1_35MainloopSm100TmaUmmaWarpSpecializedILi4ELi2ELi4ENS5_IJNS4_1CILi1EEESB_SB_EEEEENS5_IJNSA_ILi64EEENSA_ILi256EEENSA_ILi32EEEEEEfNS5_IJlSB_lEEEfSI_NS4_8TiledMMAINS4_8MMA_AtomIJNS4_17SM100_MMA_TF32_SSINS_10tfloat32_tESM_fLi64ELi256ELNS4_4UMMA5MajorE0ELSO_0ELNSN_7ScaleInE0ELSP_0EEEEEENS4_6LayoutISC_NS5_IJNSA_ILi0EEEST_ST_EEEEENS5_IJNS4_10UnderscoreESW_SW_EEEEENS4_13SM90_TMA_LOADENS4_14ComposedLayoutINS4_7SwizzleILi3ELi4ELi3EEENS4_18smem_ptr_flag_bitsILi32EEENSS_INS5_IJNSA_ILi8EEESG_EEENS5_IJSG_SB_EEEEEEEvNS4_8identityESZ_S19_vS1A_EENS_8epilogue10collective18CollectiveEpilogueINS1C_23Sm100TmaWarpSpecializedILi4ELi2ELi16ELb1ELb0EEEJSH_NS5_IJNSS_ISE_SB_EENSS_ISG_SB_EEEEEfSI_fSI_NS1C_6fusion15FusionCallbacksIS1G_NS1K_17LinearCombinationIffffLNS_15FloatRoundStyleE2EEESH_S1J_JEEENS4_5SM1004TMEM4LOAD26SM100_TMEM_LOAD_16dp128b8xESZ_S19_NS4_17SM75_U32x4_LDSM_NENS4_14SM90_TMA_STOREES19_NS4_17SM90_U32x4_STSM_NENS4_39AutoVectorizingCopyWithAssumedAlignmentILi128EEEEEEvvEEEEvNT_6ParamsE) ;  /* 0xffffff5002947950 */ /* 0x000fea0003c3ffff */
        .weak           $__internal_2_$__cuda_sm10x_tcgen05_guardrail_trap_unallocated_columns_being_dealloced
        .type           $__internal_2_$__cuda_sm10x_tcgen05_guardrail_trap_unallocated_columns_being_dealloced,@function
        .size           $__internal_2_$__cuda_sm10x_tcgen05_guardrail_trap_unallocated_columns_being_dealloced,(.L_x_220 - $__internal_2_$__cuda_sm10x_tcgen05_guardrail_trap_unallocated_columns_being_dealloced)
$__internal_2_$__cuda_sm10x_tcgen05_guardrail_trap_unallocated_columns_being_dealloced:
[----:B------:R-:W-:Y:S05]  /*adb0*/  BPT.TRAP 0x1 ;  /* 0x000000040000795c */ /* 0x000fea0000300000 */
[----:B------:R-:W-:-:S04]  /*adc0*/  HFMA2 R3, -RZ, RZ, 0, 0 ;  /* 0x00000000ff037431 */ /* 0x000fc800000001ff */
[----:B------:R-:W-:Y:S05]  /*add0*/  RET.REL.NODEC R2 `(_ZN7cutlass13device_kernelINS_4gemm6kernel13GemmUniversalIN4cute5tupleIJiiiiEEENS1_10collective13CollectiveMmaINS1_35MainloopSm100TmaUmmaWarpSpecializedILi4ELi2ELi4ENS5_IJNS4_1CILi1EEESB_SB_EEEEENS5_IJNSA_ILi64EEENSA_ILi256EEENSA_ILi32EEEEEEfNS5_IJlSB_lEEEfSI_NS4_8TiledMMAINS4_8MMA_AtomIJNS4_17SM100_MMA_TF32_SSINS_10tfloat32_tESM_fLi64ELi256ELNS4_4UMMA5MajorE0ELSO_0ELNSN_7ScaleInE0ELSP_0EEEEEENS4_6LayoutISC_NS5_IJNSA_ILi0EEEST_ST_EEEEENS5_IJNS4_10UnderscoreESW_SW_EEEEENS4_13SM90_TMA_LOADENS4_14ComposedLayoutINS4_7SwizzleILi3ELi4ELi3EEENS4_18smem_ptr_flag_bitsILi32EEENSS_INS5_IJNSA_ILi8EEESG_EEENS5_IJSG_SB_EEEEEEEvNS4_8identityESZ_S19_vS1A_EENS_8epilogue10collective18CollectiveEpilogueINS1C_23Sm100TmaWarpSpecializedILi4ELi2ELi16ELb1ELb0EEEJSH_NS5_IJNSS_ISE_SB_EENSS_ISG_SB_EEEEEfSI_fSI_NS1C_6fusion15FusionCallbacksIS1G_NS1K_17LinearCombinationIffffLNS_15FloatRoundStyleE2EEESH_S1J_JEEENS4_5SM1004TMEM4LOAD26SM100_TMEM_LOAD_16dp128b8xESZ_S19_NS4_17SM75_U32x4_LDSM_NENS4_14SM90_TMA_STOREES19_NS4_17SM90_U32x4_STSM_NENS4_39AutoVectorizingCopyWithAssumedAlignmentILi128EEEEEEvvEEEEvNT_6ParamsE) ;  /* 0xffffff5002887950 */ /* 0x000fea0003c3ffff */
.L_x_219:
[----:B------:R-:W-:-:S00]  /*ade0*/  BRA `(.L_x_219) ;  /* 0xfffffffc00fc7947 */ /* 0x000fc0000383ffff */
[----:B------:R-:W-:-:S00]  /*adf0*/  NOP ;  /* 0x0000000000007918 */ /* 0x000fc00000000000 */
        /* <DEDUP_REMOVED lines=8> */
.L_x_220:


//--------------------- .nv.global.init           --------------------------
	.section	.nv.global.init,"aw",@progbits
.nv.global.init:
	.type		$str$27,@object
	.size		$str$27,($str$28 - $str$27)
$str$27:
        /*0000*/ 	.byte	0x28, 0x61, 0x64, 0x64, 0x72, 0x65, 0x73, 0x73, 0x20, 0x26, 0x20, 0x6d, 0x61, 0x73, 0x6b, 0x29
        /*0010*/ 	.byte	0x20, 0x3d, 0x3d, 0x20, 0x30, 0x00
	.type		$str$28,@object
	.size		$str$28,($str$26 - $str$28)
$str$28:
        /*0016*/ 	.byte	0x2f, 0x74, 0x6d, 0x70, 0x2f, 0x63, 0x75, 0x74, 0x6c, 0x61, 0x73, 0x73, 0x5f, 0x73, 0x77, 0x65
        /*0026*/ 	.byte	0x65, 0x70, 0x5f, 0x73, 0x72, 0x63, 0x2f, 0x69, 0x6e, 0x63, 0x6c, 0x75, 0x64, 0x65, 0x2f, 0x63
        /*0036*/ 	.byte	0x75, 0x74, 0x65, 0x2f, 0x70, 0x6f, 0x69, 0x6e, 0x74, 0x65, 0x72, 0x5f, 0x66, 0x6c, 0x61, 0x67
        /*0046*/ 	.byte	0x67, 0x65, 0x64, 0x2e, 0x68, 0x70, 0x70, 0x00
	.type		$str$26,@object
	.size		$str$26,($str$25 - $str$26)
$str$26:
        /*004e*/ 	.byte	0x2f, 0x74, 0x6d, 0x70, 0x2f, 0x63, 0x75, 0x74, 0x6c, 0x61, 0x73, 0x73, 0x5f, 0x73, 0x77, 0x65
        /*005e*/ 	.byte	0x65, 0x70, 0x5f, 0x73, 0x72, 0x63, 0x2f, 0x69, 0x6e, 0x63, 0x6c, 0x75, 0x64, 0x65, 0x2f, 0x63
        /*006e*/ 	.byte	0x75, 0x74, 0x65, 0x2f, 0x61, 0x74, 0x6f, 0x6d, 0x2f, 0x63, 0x6f, 0x70, 0x79, 0x5f, 0x74, 0x72
        /*007e*/ 	.byte	0x61, 0x69, 0x74, 0x73, 0x5f, 0x73, 0x6d, 0x31, 0x30, 0x30, 0x2e, 0x68, 0x70, 0x70, 0x00
	.type		$str$25,@object
	.size		$str$25,(__unnamed_1 - $str$25)
$str$25:
        /*008d*/ 	.byte	0x28, 0x28, 0x75, 0x69, 0x6e, 0x74, 0x33, 0x32, 0x5f, 0x74, 0x28, 0x74, 0x68, 0x72, 0x65, 0x61
        /*009d*/ 	.byte	0x64, 0x49, 0x64, 0x78, 0x2e, 0x78, 0x29, 0x20, 0x2f, 0x20, 0x33, 0x32, 0x29, 0x20, 0x25, 0x20
        /*00ad*/ 	.byte	0x34, 0x29, 0x20, 0x3d, 0x3d, 0x20, 0x28, 0x28, 0x28, 0x74, 0x6d, 0x65, 0x6d, 0x5f, 0x61, 0x64
        /*00bd*/ 	.byte	0x64, 0x72, 0x20, 0x3e, 0x3e, 0x20, 0x31, 0x36, 0x29, 0x20, 0x2f, 0x20, 0x33, 0x32, 0x29, 0x20
        /*00cd*/ 	.byte	0x25, 0x20, 0x34, 0x29, 0x00
	.type		__unnamed_1,@object
	.size		__unnamed_1,(__unnamed_2 - __unnamed_1)
__unnamed_1:
        /*00d2*/ 	.byte	0x61, 0x75, 0x74, 0x6f, 0x20, 0x63, 0x75, 0x74, 0x65, 0x3a, 0x3a, 0x61, 0x73, 0x5f, 0x70, 0x6f
        /* <DEDUP_REMOVED lines=23> */
        /*0252*/ 	.byte	0x3c, 0x32, 0x30, 0x34, 0x38, 0x3e, 0x3e, 0x3e, 0x3e, 0x5d, 0x00
	.type		__unnamed_2,@object
	.size		__unnamed_2,(.L_2 - __unnamed_2)
__unnamed_2:
        /* <DEDUP_REMOVED lines=45> */
        /*052d*/ 	.byte	0x3e, 0x3e, 0x3e, 0x5d, 0x00
.L_2:


//--------------------- .nv.shared._ZN7cutlass13device_kernelINS_4gemm6kernel13GemmUniversalIN4cute5tupleIJiiiiEEENS1_10collective13CollectiveMmaINS1_35MainloopSm100TmaUmmaWarpSpecializedILi4ELi2ELi4ENS5_IJNS4_1CILi1EEESB_SB_EEEEENS5_IJNSA_ILi64EEENSA_ILi256EEENSA_ILi32EEEEEEfNS5_IJlSB_lEEEfSI_NS4_8TiledMMAINS4_8MMA_AtomIJNS4_17SM100_MMA_TF32_SSINS_10tfloat32_tESM_fLi64ELi256ELNS4_4UMMA5MajorE0ELSO_0ELNSN_7ScaleInE0ELSP_0EEEEEENS4_6LayoutISC_NS5_IJNSA_ILi0EEEST_ST_EEEEENS5_IJNS4_10UnderscoreESW_SW_EEEEENS4_13SM90_TMA_LOADENS4_14ComposedLayoutINS4_7SwizzleILi3ELi4ELi3EEENS4_18smem_ptr_flag_bitsILi32EEENSS_INS5_IJNSA_ILi8EEESG_EEENS5_IJSG_SB_EEEEEEEvNS4_8identityESZ_S19_vS1A_EENS_8epilogue10collective18CollectiveEpilogueINS1C_23Sm100TmaWarpSpecializedILi4ELi2ELi16ELb1ELb0EEEJSH_NS5_IJNSS_ISE_SB_EENSS_ISG_SB_EEEEEfSI_fSI_NS1C_6fusion15FusionCallbacksIS1G_NS1K_17LinearCombinationIffffLNS_15FloatRoundStyleE2EEESH_S1J_JEEENS4_5SM1004TMEM4LOAD26SM100_TMEM_LOAD_16dp128b8xESZ_S19_NS4_17SM75_U32x4_LDSM_NENS4_14SM90_TMA_STOREES19_NS4_17SM90_U32x4_STSM_NENS4_39AutoVectorizingCopyWithAssumedAlignmentILi128EEEEEEvvEEEEvNT_6ParamsE --------------------------
	.section	.nv.shared._ZN7cutlass13device_kernelINS_4gemm6kernel13GemmUniversalIN4cute5tupleIJiiiiEEENS1_10collective13CollectiveMmaINS1_35MainloopSm100TmaUmmaWarpSpecializedILi4ELi2ELi4ENS5_IJNS4_1CILi1EEESB_SB_EEEEENS5_IJNSA_ILi64EEENSA_ILi256EEENSA_ILi32EEEEEEfNS5_IJlSB_lEEEfSI_NS4_8TiledMMAINS4_8MMA_AtomIJNS4_17SM100_MMA_TF32_SSINS_10tfloat32_tESM_fLi64ELi256ELNS4_4UMMA5MajorE0ELSO_0ELNSN_7ScaleInE0ELSP_0EEEEEENS4_6LayoutISC_NS5_IJNSA_ILi0EEEST_ST_EEEEENS5_IJNS4_10UnderscoreESW_SW_EEEEENS4_13SM90_TMA_LOADENS4_14ComposedLayoutINS4_7SwizzleILi3ELi4ELi3EEENS4_18smem_ptr_flag_bitsILi32EEENSS_INS5_IJNSA_ILi8EEESG_EEENS5_IJSG_SB_EEEEEEEvNS4_8identityESZ_S19_vS1A_EENS_8epilogue10collective18CollectiveEpilogueINS1C_23Sm100TmaWarpSpecializedILi4ELi2ELi16ELb1ELb0EEEJSH_NS5_IJNSS_ISE_SB_EENSS_ISG_SB_EEEEEfSI_fSI_NS1C_6fusion15FusionCallbacksIS1G_NS1K_17LinearCombinationIffffLNS_15FloatRoundStyleE2EEESH_S1J_JEEENS4_5SM1004TMEM4LOAD26SM100_TMEM_LOAD_16dp128b8xESZ_S19_NS4_17SM75_U32x4_LDSM_NENS4_14SM90_TMA_STOREES19_NS4_17SM90_U32x4_STSM_NENS4_39AutoVectorizingCopyWithAssumedAlignmentILi128EEEEEEvvEEEEvNT_6ParamsE,"aw",@nobits
	.sectionflags	@""
	.align	16
	.zero		1024


//--------------------- .nv.shared.reserved.0     --------------------------
	.section	.nv.shared.reserved.0,"aw",@nobits
	.weak		__nv_reservedSMEM_offset_0_alias
	.size		__nv_reservedSMEM_offset_0_alias, 0, 64
	.other		__nv_reservedSMEM_offset_0_alias,@"STO_CUDA_RESERVED_SHARED STV_DEFAULT"
__nv_reservedSMEM_offset_0_alias:
	.zero		0
.nv.shared.reserved.0:
	.zero		64
	.weak		__nv_reservedSMEM_tcgen05_partition
	.type		__nv_reservedSMEM_tcgen05_partition,@object
	.size		__nv_reservedSMEM_tcgen05_partition,(.L_0 - __nv_reservedSMEM_tcgen05_partition)
__nv_reservedSMEM_tcgen05_partition:
	.zero		32
.L_0:


//--------------------- .nv.global                --------------------------
	.section	.nv.global,"aw",@nobits
.nv.global:
	.type		_ZN40_INTERNAL_751869f6_4_k_cu_99a6a509_321024cute1_E,@object
	.size		_ZN40_INTERNAL_751869f6_4_k_cu_99a6a509_321024cute1_E,(_ZN40_INTERNAL_751869f6_4_k_cu_99a6a509_321024cuda3std3__45__cpo6cbeginE - _ZN40_INTERNAL_751869f6_4_k_cu_99a6a509_321024cute1_E)
_ZN40_INTERNAL_751869f6_4_k_cu_99a6a509_321024cute1_E:
	.zero		1
	.type		_ZN40_INTERNAL_751869f6_4_k_cu_99a6a509_321024cuda3std3__45__cpo6cbeginE,@object
	.size		_ZN40_INTERNAL_751869f6_4_k_cu_99a6a509_321024cuda3std3__45__cpo6cbeginE,(_ZN40_INTERNAL_751869f6_4_k_cu_99a6a509_321024cuda3std3__48in_placeE - _ZN40_INTERNAL_751869f6_4_k_cu_99a6a509_321024cuda3std3__45__cpo6cbeginE)
_ZN40_INTERNAL_751869f6_4_k_cu_99a6a509_321024cuda3std3__45__cpo6cbeginE:
	.zero		1
	.type		_ZN40_INTERNAL_751869f6_4_k_cu_99a6a509_321024cuda3std3__48in_placeE,@object
	.size		_ZN40_INTERNAL_751869f6_4_k_cu_99a6a509_321024cuda3std3__48in_placeE,(_ZN40_INTERNAL_751869f6_4_k_cu_99a6a509_321024cuda3std6ranges3__45__cpo9iter_moveE - _ZN40_INTERNAL_751869f6_4_k_cu_99a6a509_321024cuda3std3__48in_placeE)
_ZN40_INTERNAL_751869f6_4_k_cu_99a6a509_321024cuda3std3__48in_placeE:
	.zero		1
	.type		_ZN40_INTERNAL_751869f6_4_k_cu_99a6a509_321024cuda3std6ranges3__45__cpo9iter_moveE,@object
	.size		_ZN40_INTERNAL_751869f6_4_k_cu_99a6a509_321024cuda3std6ranges3__45__cpo9iter_moveE,(_ZN40_INTERNAL_751869f6_4_k_cu_99a6a509_321024cuda3std3__45__cpo5beginE - _ZN40_INTERNAL_751869f6_4_k_cu_99a6a509_321024cuda3std6ranges3__45__cpo9iter_moveE)
_ZN40_INTERNAL_751869f6_4_k_cu_99a6a509_321024cuda3std6ranges3__45__cpo9iter_moveE:
	.zero		1
	.type		_ZN40_INTERNAL_751869f6_4_k_cu_99a6a509_321024cuda3std3__45__cpo5beginE,@object
	.size		_ZN40_INTERNAL_751869f6_4_k_cu_99a6a509_321024cuda3std3__45__cpo5beginE,(_ZN40_INTERNAL_751869f6_4_k_cu_99a6a509_321024cuda3std3__442_GLOBAL__N__751869f6_4_k_cu_99a6a509_321026ignoreE - _ZN40_INTERNAL_751869f6_4_k_cu_99a6a509_321024cuda3std3__45__cpo5beginE)
_ZN40_INTERNAL_751869f6_4_k_cu_99a6a509_321024cuda3std3__45__cpo5beginE:
	.zero		1
	.type		_ZN40_INTERNAL_751869f6_4_k_cu_99a6a509_321024cuda3std3__442_GLOBAL__N__751869f6_4_k_cu_99a6a509_321026ignoreE,@object
	.size		_ZN40_INTERNAL_751869f6_4_k_cu_99a6a509_321024cuda3std3__442_GLOBAL__N__751869f6_4_k_cu_99a6a509_321026ignoreE,(_ZN40_INTERNAL_751869f6_4_k_cu_99a6a509_321024cute7productE - _ZN40_INTERNAL_751869f6_4_k_cu_99a6a509_321024cuda3std3__442_GLOBAL__N__751869f6_4_k_cu_99a6a509_321026ignoreE)
_ZN40_INTERNAL_751869f6_4_k_cu_99a6a509_321024cuda3std3__442_GLOBAL__N__751869f6_4_k_cu_99a6a509_321026ignoreE:
	.zero		1
	.type		_ZN40_INTERNAL_751869f6_4_k_cu_99a6a509_321024cute7productE,@object
	.size		_ZN40_INTERNAL_751869f6_4_k_cu_99a6a509_321024cute7productE,(_ZN40_INTERNAL_751869f6_4_k_cu_99a6a509_321024cuda3std3__45__cpo3endE - _ZN40_INTERNAL_751869f6_4_k_cu_99a6a509_321024cute7productE)
_ZN40_INTERNAL_751869f6_4_k_cu_99a6a509_321024cute7productE:
	.zero		1
	.type		_ZN40_INTERNAL_751869f6_4_k_cu_99a6a509_321024cuda3std3__45__cpo3endE,@object
	.size		_ZN40_INTERNAL_751869f6_4_k_cu_99a6a509_321024cuda3std3__45__cpo3endE,(_ZN40_INTERNAL_751869f6_4_k_cu_99a6a509_321024cuda3std3__419piecewise_constructE - _ZN40_INTERNAL_751869f6_4_k_cu_99a6a509_321024cuda3std3__45__cpo3endE)
_ZN40_INTERNAL_751869f6_4_k_cu_99a6a509_321024cuda3std3__45__cpo3endE:
	.zero		1
	.type		_ZN40_INTERNAL_751869f6_4_k_cu_99a6a509_321024cuda3std3__419piecewise_constructE,@object
	.size		_ZN40_INTERNAL_751869f6_4_k_cu_99a6a509_321024cuda3std3__419piecewise_constructE,(_ZN40_INTERNAL_751869f6_4_k_cu_99a6a509_321024cuda3std3__45__cpo4cendE - _ZN40_INTERNAL_751869f6_4_k_cu_99a6a509_321024cuda3std3__419piecewise_constructE)
_ZN40_INTERNAL_751869f6_4_k_cu_99a6a509_321024cuda3std3__419piecewise_constructE:
	.zero		1
	.type		_ZN40_INTERNAL_751869f6_4_k_cu_99a6a509_321024cuda3std3__45__cpo4cendE,@object
	.size		_ZN40_INTERNAL_751869f6_4_k_cu_99a6a509_321024cuda3std3__45__cpo4cendE,(_ZN40_INTERNAL_751869f6_4_k_cu_99a6a509_321024cuda3std6ranges3__45__cpo4swapE - _ZN40_INTERNAL_751869f6_4_k_cu_99a6a509_321024cuda3std3__45__cpo4cendE)
_ZN40_INTERNAL_751869f6_4_k_cu_99a6a509_321024cuda3std3__45__cpo4cendE:
	.zero		1
	.type		_ZN40_INTERNAL_751869f6_4_k_cu_99a6a509_321024cuda3std6ranges3__45__cpo4swapE,@object
	.size		_ZN40_INTERNAL_751869f6_4_k_cu_99a6a509_321024cuda3std6ranges3__45__cpo4swapE,(.L_10 - _ZN40_INTERNAL_751869f6_4_k_cu_99a6a509_321024cuda3std6ranges3__45__cpo4swapE)
_ZN40_INTERNAL_751869f6_4_k_cu_99a6a509_321024cuda3std6ranges3__45__cpo4swapE:
	.zero		1
.L_10:


//--------------------- .nv.constant0._ZN7cutlass13device_kernelINS_4gemm6kernel13GemmUniversalIN4cute5tupleIJiiiiEEENS1_10collective13CollectiveMmaINS1_35MainloopSm100TmaUmmaWarpSpecializedILi4ELi2ELi4ENS5_IJNS4_1CILi1EEESB_SB_EEEEENS5_IJNSA_ILi64EEENSA_ILi256EEENSA_ILi32EEEEEEfNS5_IJlSB_lEEEfSI_NS4_8TiledMMAINS4_8MMA_AtomIJNS4_17SM100_MMA_TF32_SSINS_10tfloat32_tESM_fLi64ELi256ELNS4_4UMMA5MajorE0ELSO_0ELNSN_7ScaleInE0ELSP_0EEEEEENS4_6LayoutISC_NS5_IJNSA_ILi0EEEST_ST_EEEEENS5_IJNS4_10UnderscoreESW_SW_EEEEENS4_13SM90_TMA_LOADENS4_14ComposedLayoutINS4_7SwizzleILi3ELi4ELi3EEENS4_18smem_ptr_flag_bitsILi32EEENSS_INS5_IJNSA_ILi8EEESG_EEENS5_IJSG_SB_EEEEEEEvNS4_8identityESZ_S19_vS1A_EENS_8epilogue10collective18CollectiveEpilogueINS1C_23Sm100TmaWarpSpecializedILi4ELi2ELi16ELb1ELb0EEEJSH_NS5_IJNSS_ISE_SB_EENSS_ISG_SB_EEEEEfSI_fSI_NS1C_6fusion15FusionCallbacksIS1G_NS1K_17LinearCombinationIffffLNS_15FloatRoundStyleE2EEESH_S1J_JEEENS4_5SM1004TMEM4LOAD26SM100_TMEM_LOAD_16dp128b8xESZ_S19_NS4_17SM75_U32x4_LDSM_NENS4_14SM90_TMA_STOREES19_NS4_17SM90_U32x4_STSM_NENS4_39AutoVectorizingCopyWithAssumedAlignmentILi128EEEEEEvvEEEEvNT_6ParamsE --------------------------
	.section	.nv.constant0._ZN7cutlass13device_kernelINS_4gemm6kernel13GemmUniversalIN4cute5tupleIJiiiiEEENS1_10collective13CollectiveMmaINS1_35MainloopSm100TmaUmmaWarpSpecializedILi4ELi2ELi4ENS5_IJNS4_1CILi1EEESB_SB_EEEEENS5_IJNSA_ILi64EEENSA_ILi256EEENSA_ILi32EEEEEEfNS5_IJlSB_lEEEfSI_NS4_8TiledMMAINS4_8MMA_AtomIJNS4_17SM100_MMA_TF32_SSINS_10tfloat32_tESM_fLi64ELi256ELNS4_4UMMA5MajorE0ELSO_0ELNSN_7ScaleInE0ELSP_0EEEEEENS4_6LayoutISC_NS5_IJNSA_ILi0EEEST_ST_EEEEENS5_IJNS4_10UnderscoreESW_SW_EEEEENS4_13SM90_TMA_LOADENS4_14ComposedLayoutINS4_7SwizzleILi3ELi4ELi3EEENS4_18smem_ptr_flag_bitsILi32EEENSS_INS5_IJNSA_ILi8EEESG_EEENS5_IJSG_SB_EEEEEEEvNS4_8identityESZ_S19_vS1A_EENS_8epilogue10collective18CollectiveEpilogueINS1C_23Sm100TmaWarpSpecializedILi4ELi2ELi16ELb1ELb0EEEJSH_NS5_IJNSS_ISE_SB_EENSS_ISG_SB_EEEEEfSI_fSI_NS1C_6fusion15FusionCallbacksIS1G_NS1K_17LinearCombinationIffffLNS_15FloatRoundStyleE2EEESH_S1J_JEEENS4_5SM1004TMEM4LOAD26SM100_TMEM_LOAD_16dp128b8xESZ_S19_NS4_17SM75_U32x4_LDSM_NENS4_14SM90_TMA_STOREES19_NS4_17SM90_U32x4_STSM_NENS4_39AutoVectorizingCopyWithAssumedAlignmentILi128EEEEEEvvEEEEvNT_6ParamsE,"a",@progbits
	.sectionflags	@""
	.align	4
.nv.constant0._ZN7cutlass13device_kernelINS_4gemm6kernel13GemmUniversalIN4cute5tupleIJiiiiEEENS1_10collective13CollectiveMmaINS1_35MainloopSm100TmaUmmaWarpSpecializedILi4ELi2ELi4ENS5_IJNS4_1CILi1EEESB_SB_EEEEENS5_IJNSA_ILi64EEENSA_ILi256EEENSA_ILi32EEEEEEfNS5_IJlSB_lEEEfSI_NS4_8TiledMMAINS4_8MMA_AtomIJNS4_17SM100_MMA_TF32_SSINS_10tfloat32_tESM_fLi64ELi256ELNS4_4UMMA5MajorE0ELSO_0ELNSN_7ScaleInE0ELSP_0EEEEEENS4_6LayoutISC_NS5_IJNSA_ILi0EEEST_ST_EEEEENS5_IJNS4_10UnderscoreESW_SW_EEEEENS4_13SM90_TMA_LOADENS4_14ComposedLayoutINS4_7SwizzleILi3ELi4ELi3EEENS4_18smem_ptr_flag_bitsILi32EEENSS_INS5_IJNSA_ILi8EEESG_EEENS5_IJSG_SB_EEEEEEEvNS4_8identityESZ_S19_vS1A_EENS_8epilogue10collective18CollectiveEpilogueINS1C_23Sm100TmaWarpSpecializedILi4ELi2ELi16ELb1ELb0EEEJSH_NS5_IJNSS_ISE_SB_EENSS_ISG_SB_EEEEEfSI_fSI_NS1C_6fusion15FusionCallbacksIS1G_NS1K_17LinearCombinationIffffLNS_15FloatRoundStyleE2EEESH_S1J_JEEENS4_5SM1004TMEM4LOAD26SM100_TMEM_LOAD_16dp128b8xESZ_S19_NS4_17SM75_U32x4_LDSM_NENS4_14SM90_TMA_STOREES19_NS4_17SM90_U32x4_STSM_NENS4_39AutoVectorizingCopyWithAssumedAlignmentILi128EEEEEEvvEEEEvNT_6ParamsE:
	.zero		2944


//--------------------- SYMBOLS --------------------------

	.type		.nv.reservedSmem.offset0,@object
	.size		.nv.reservedSmem.offset0,0x4
	.type		.nv.reservedSmem.cap,@object
	.size		.nv.reservedSmem.cap,0x4
	.type		__assertfail,@function
